//
// Generated by NVIDIA NVVM Compiler
//
// Compiler Build ID: CL-36424714
// Cuda compilation tools, release 13.0, V13.0.88
// Based on NVVM 20.0.0
//

.version 9.0
.target sm_100
.address_size 64

	// .globl	_Z11check_arrayPiS_S_mi
// _ZZ13scan_kernel_1PKiPiiS1_E13shared_buffer has been demoted
// _ZZ13scan_kernel_2PiE13shared_buffer has been demoted
// _ZZ13scan_kernel_3PiiPKiE13shared_offset has been demoted

.visible .entry _Z11check_arrayPiS_S_mi(
	.param .u64 .ptr .align 1 _Z11check_arrayPiS_S_mi_param_0,
	.param .u64 .ptr .align 1 _Z11check_arrayPiS_S_mi_param_1,
	.param .u64 .ptr .align 1 _Z11check_arrayPiS_S_mi_param_2,
	.param .u64 _Z11check_arrayPiS_S_mi_param_3,
	.param .u32 _Z11check_arrayPiS_S_mi_param_4
)
{
	.reg .pred 	%p<5>;
	.reg .b32 	%r<12>;
	.reg .b64 	%rd<17>;

	ld.param.u64 	%rd8, [_Z11check_arrayPiS_S_mi_param_0];
	ld.param.u64 	%rd9, [_Z11check_arrayPiS_S_mi_param_1];
	ld.param.u64 	%rd10, [_Z11check_arrayPiS_S_mi_param_2];
	ld.param.u64 	%rd11, [_Z11check_arrayPiS_S_mi_param_3];
	ld.param.u32 	%r2, [_Z11check_arrayPiS_S_mi_param_4];
	mov.u32 	%r3, %ctaid.x;
	mov.u32 	%r1, %ntid.x;
	mov.u32 	%r4, %tid.x;
	mad.lo.s32 	%r5, %r3, %r1, %r4;
	cvt.s64.s32 	%rd16, %r5;
	setp.le.u64 	%p1, %rd11, %rd16;
	@%p1 bra 	$L__BB0_3;
	mov.u32 	%r6, %nctaid.x;
	mul.lo.s32 	%r7, %r1, %r6;
	cvt.s64.s32 	%rd2, %r7;
	cvta.to.global.u64 	%rd3, %rd8;
	cvta.to.global.u64 	%rd4, %rd9;
	cvta.to.global.u64 	%rd5, %rd10;
$L__BB0_2:
	shl.b64 	%rd12, %rd16, 2;
	add.s64 	%rd13, %rd3, %rd12;
	ld.global.u32 	%r8, [%rd13];
	setp.le.s32 	%p2, %r8, %r2;
	selp.u32 	%r9, 1, 0, %p2;
	add.s64 	%rd14, %rd4, %rd12;
	st.global.u32 	[%rd14], %r9;
	ld.global.u32 	%r10, [%rd13];
	setp.gt.s32 	%p3, %r10, %r2;
	selp.u32 	%r11, 1, 0, %p3;
	add.s64 	%rd15, %rd5, %rd12;
	st.global.u32 	[%rd15], %r11;
	add.s64 	%rd16, %rd16, %rd2;
	setp.lt.u64 	%p4, %rd16, %rd11;
	@%p4 bra 	$L__BB0_2;
$L__BB0_3:
	ret;

}
	// .globl	_Z24create_partitioned_arrayPiS_S_S_m
.visible .entry _Z24create_partitioned_arrayPiS_S_S_m(
	.param .u64 .ptr .align 1 _Z24create_partitioned_arrayPiS_S_S_m_param_0,
	.param .u64 .ptr .align 1 _Z24create_partitioned_arrayPiS_S_S_m_param_1,
	.param .u64 .ptr .align 1 _Z24create_partitioned_arrayPiS_S_S_m_param_2,
	.param .u64 .ptr .align 1 _Z24create_partitioned_arrayPiS_S_S_m_param_3,
	.param .u64 _Z24create_partitioned_arrayPiS_S_S_m_param_4
)
{
	.reg .pred 	%p<4>;
	.reg .b32 	%r<10>;
	.reg .b64 	%rd<22>;

	ld.param.u64 	%rd9, [_Z24create_partitioned_arrayPiS_S_S_m_param_0];
	ld.param.u64 	%rd10, [_Z24create_partitioned_arrayPiS_S_S_m_param_1];
	ld.param.u64 	%rd11, [_Z24create_partitioned_arrayPiS_S_S_m_param_2];
	ld.param.u64 	%rd12, [_Z24create_partitioned_arrayPiS_S_S_m_param_3];
	ld.param.u64 	%rd13, [_Z24create_partitioned_arrayPiS_S_S_m_param_4];
	mov.u32 	%r2, %ctaid.x;
	mov.u32 	%r1, %ntid.x;
	mov.u32 	%r3, %tid.x;
	mad.lo.s32 	%r4, %r2, %r1, %r3;
	cvt.s64.s32 	%rd21, %r4;
	setp.le.u64 	%p1, %rd13, %rd21;
	@%p1 bra 	$L__BB1_5;
	mov.u32 	%r5, %nctaid.x;
	mul.lo.s32 	%r6, %r1, %r5;
	cvt.s64.s32 	%rd2, %r6;
	cvta.to.global.u64 	%rd3, %rd10;
	cvta.to.global.u64 	%rd4, %rd9;
	cvta.to.global.u64 	%rd5, %rd11;
	cvta.to.global.u64 	%rd6, %rd12;
$L__BB1_2:
	shl.b64 	%rd14, %rd21, 2;
	add.s64 	%rd15, %rd3, %rd14;
	ld.global.u32 	%r7, [%rd15];
	setp.eq.s32 	%p2, %r7, 0;
	@%p2 bra 	$L__BB1_4;
	add.s64 	%rd17, %rd4, %rd14;
	ld.global.u32 	%r8, [%rd17];
	add.s64 	%rd18, %rd5, %rd14;
	ld.global.u32 	%r9, [%rd18];
	mul.wide.s32 	%rd19, %r9, 4;
	add.s64 	%rd20, %rd6, %rd19;
	st.global.u32 	[%rd20+-4], %r8;
$L__BB1_4:
	add.s64 	%rd21, %rd21, %rd2;
	setp.lt.u64 	%p3, %rd21, %rd13;
	@%p3 bra 	$L__BB1_2;
$L__BB1_5:
	ret;

}
	// .globl	_Z13scan_kernel_1PKiPiiS1_
.visible .entry _Z13scan_kernel_1PKiPiiS1_(
	.param .u64 .ptr .align 1 _Z13scan_kernel_1PKiPiiS1__param_0,
	.param .u64 .ptr .align 1 _Z13scan_kernel_1PKiPiiS1__param_1,
	.param .u32 _Z13scan_kernel_1PKiPiiS1__param_2,
	.param .u64 .ptr .align 1 _Z13scan_kernel_1PKiPiiS1__param_3
)
{
	.reg .pred 	%p<10>;
	.reg .b32 	%r<49>;
	.reg .b64 	%rd<13>;
	.reg .b64 	%fd<12>;
	// demoted variable
	.shared .align 8 .b8 _ZZ13scan_kernel_1PKiPiiS1_E13shared_buffer[2048];
	ld.param.u64 	%rd3, [_Z13scan_kernel_1PKiPiiS1__param_0];
	ld.param.u64 	%rd4, [_Z13scan_kernel_1PKiPiiS1__param_1];
	ld.param.u32 	%r21, [_Z13scan_kernel_1PKiPiiS1__param_2];
	ld.param.u64 	%rd5, [_Z13scan_kernel_1PKiPiiS1__param_3];
	add.s32 	%r23, %r21, -1;
	mov.u32 	%r24, %nctaid.x;
	mov.u32 	%r1, %ntid.x;
	mul.lo.s32 	%r25, %r24, %r1;
	div.u32 	%r26, %r23, %r25;
	mad.lo.s32 	%r27, %r1, %r26, %r1;
	mov.u32 	%r2, %ctaid.x;
	mul.lo.s32 	%r28, %r27, %r2;
	add.s32 	%r3, %r28, %r27;
	mov.u32 	%r4, %tid.x;
	add.s32 	%r41, %r28, %r4;
	setp.ge.u32 	%p1, %r41, %r3;
	mov.b32 	%r48, 0;
	@%p1 bra 	$L__BB2_14;
	shl.b32 	%r30, %r4, 3;
	mov.u32 	%r31, _ZZ13scan_kernel_1PKiPiiS1_E13shared_buffer;
	add.s32 	%r6, %r31, %r30;
	shl.b32 	%r32, %r1, 3;
	add.s32 	%r7, %r31, %r32;
	cvta.to.global.u64 	%rd1, %rd3;
	cvta.to.global.u64 	%rd2, %rd4;
	mov.b32 	%r48, 0;
$L__BB2_2:
	setp.ge.u32 	%p2, %r41, %r21;
	mov.b32 	%r46, 0;
	@%p2 bra 	$L__BB2_4;
	mul.wide.u32 	%rd6, %r41, 4;
	add.s64 	%rd7, %rd1, %rd6;
	ld.global.u32 	%r46, [%rd7];
$L__BB2_4:
	setp.lt.u32 	%p3, %r1, 2;
	@%p3 bra 	$L__BB2_9;
	mov.b32 	%r44, 1;
$L__BB2_6:
	bar.sync 	0;
	cvt.rn.f64.s32 	%fd1, %r46;
	st.shared.f64 	[%r6], %fd1;
	bar.sync 	0;
	setp.lt.u32 	%p4, %r4, %r44;
	@%p4 bra 	$L__BB2_8;
	sub.s32 	%r35, %r4, %r44;
	shl.b32 	%r36, %r35, 3;
	add.s32 	%r38, %r31, %r36;
	ld.shared.f64 	%fd4, [%r38];
	add.f64 	%fd5, %fd4, %fd1;
	cvt.rzi.s32.f64 	%r46, %fd5;
$L__BB2_8:
	shl.b32 	%r44, %r44, 1;
	setp.lt.u32 	%p5, %r44, %r1;
	@%p5 bra 	$L__BB2_6;
$L__BB2_9:
	setp.eq.s32 	%p6, %r4, 0;
	bar.sync 	0;
	cvt.rn.f64.s32 	%fd7, %r46;
	st.shared.f64 	[%r6], %fd7;
	bar.sync 	0;
	mov.f64 	%fd11, 0d0000000000000000;
	@%p6 bra 	$L__BB2_11;
	ld.shared.f64 	%fd11, [%r6+-8];
$L__BB2_11:
	setp.ge.u32 	%p7, %r41, %r21;
	@%p7 bra 	$L__BB2_13;
	cvt.rzi.s32.f64 	%r39, %fd11;
	add.s32 	%r40, %r39, %r48;
	mul.wide.u32 	%rd8, %r41, 4;
	add.s64 	%rd9, %rd2, %rd8;
	st.global.u32 	[%rd9], %r40;
$L__BB2_13:
	ld.shared.f64 	%fd8, [%r7+-8];
	cvt.rn.f64.u32 	%fd9, %r48;
	add.f64 	%fd10, %fd8, %fd9;
	cvt.rzi.u32.f64 	%r48, %fd10;
	add.s32 	%r41, %r41, %r1;
	setp.lt.u32 	%p8, %r41, %r3;
	@%p8 bra 	$L__BB2_2;
$L__BB2_14:
	setp.ne.s32 	%p9, %r4, 0;
	@%p9 bra 	$L__BB2_16;
	cvta.to.global.u64 	%rd10, %rd5;
	mul.wide.u32 	%rd11, %r2, 4;
	add.s64 	%rd12, %rd10, %rd11;
	st.global.u32 	[%rd12], %r48;
$L__BB2_16:
	ret;

}
	// .globl	_Z13scan_kernel_2Pi
.visible .entry _Z13scan_kernel_2Pi(
	.param .u64 .ptr .align 1 _Z13scan_kernel_2Pi_param_0
)
{
	.reg .pred 	%p<5>;
	.reg .b32 	%r<22>;
	.reg .b64 	%rd<5>;
	.reg .b64 	%fd<10>;
	// demoted variable
	.shared .align 4 .b8 _ZZ13scan_kernel_2PiE13shared_buffer[1024];
	ld.param.u64 	%rd2, [_Z13scan_kernel_2Pi_param_0];
	cvta.to.global.u64 	%rd3, %rd2;
	mov.u32 	%r1, %tid.x;
	mul.wide.u32 	%rd4, %r1, 4;
	add.s64 	%rd1, %rd3, %rd4;
	ld.global.u32 	%r8, [%rd1];
	cvt.rn.f64.s32 	%fd8, %r8;
	mov.u32 	%r2, %ntid.x;
	setp.lt.u32 	%p1, %r2, 2;
	shl.b32 	%r9, %r1, 2;
	mov.u32 	%r10, _ZZ13scan_kernel_2PiE13shared_buffer;
	add.s32 	%r3, %r10, %r9;
	@%p1 bra 	$L__BB3_5;
	mov.b32 	%r20, 1;
$L__BB3_2:
	bar.sync 	0;
	cvt.rzi.s32.f64 	%r12, %fd8;
	st.shared.u32 	[%r3], %r12;
	bar.sync 	0;
	setp.lt.u32 	%p2, %r1, %r20;
	@%p2 bra 	$L__BB3_4;
	sub.s32 	%r13, %r1, %r20;
	shl.b32 	%r14, %r13, 2;
	add.s32 	%r16, %r10, %r14;
	ld.shared.u32 	%r17, [%r16];
	cvt.rn.f64.s32 	%fd6, %r17;
	add.f64 	%fd8, %fd8, %fd6;
$L__BB3_4:
	shl.b32 	%r20, %r20, 1;
	setp.lt.u32 	%p3, %r20, %r2;
	@%p3 bra 	$L__BB3_2;
$L__BB3_5:
	bar.sync 	0;
	cvt.rzi.s32.f64 	%r19, %fd8;
	st.shared.u32 	[%r3], %r19;
	bar.sync 	0;
	setp.eq.s32 	%p4, %r1, 0;
	mov.b32 	%r21, 0;
	@%p4 bra 	$L__BB3_7;
	ld.shared.u32 	%r21, [%r3+-4];
$L__BB3_7:
	st.global.u32 	[%rd1], %r21;
	ret;

}
	// .globl	_Z13scan_kernel_3PiiPKi
.visible .entry _Z13scan_kernel_3PiiPKi(
	.param .u64 .ptr .align 1 _Z13scan_kernel_3PiiPKi_param_0,
	.param .u32 _Z13scan_kernel_3PiiPKi_param_1,
	.param .u64 .ptr .align 1 _Z13scan_kernel_3PiiPKi_param_2
)
{
	.reg .pred 	%p<5>;
	.reg .b32 	%r<20>;
	.reg .b64 	%rd<9>;
	// demoted variable
	.shared .align 4 .u32 _ZZ13scan_kernel_3PiiPKiE13shared_offset;
	ld.param.u64 	%rd2, [_Z13scan_kernel_3PiiPKi_param_0];
	ld.param.u32 	%r10, [_Z13scan_kernel_3PiiPKi_param_1];
	ld.param.u64 	%rd3, [_Z13scan_kernel_3PiiPKi_param_2];
	add.s32 	%r11, %r10, -1;
	mov.u32 	%r12, %nctaid.x;
	mov.u32 	%r1, %ntid.x;
	mul.lo.s32 	%r13, %r12, %r1;
	div.u32 	%r14, %r11, %r13;
	mad.lo.s32 	%r15, %r1, %r14, %r1;
	mov.u32 	%r2, %ctaid.x;
	mul.lo.s32 	%r3, %r15, %r2;
	add.s32 	%r4, %r3, %r15;
	mov.u32 	%r5, %tid.x;
	setp.ne.s32 	%p1, %r5, 0;
	@%p1 bra 	$L__BB4_2;
	cvta.to.global.u64 	%rd4, %rd3;
	mul.wide.u32 	%rd5, %r2, 4;
	add.s64 	%rd6, %rd4, %rd5;
	ld.global.u32 	%r16, [%rd6];
	st.shared.u32 	[_ZZ13scan_kernel_3PiiPKiE13shared_offset], %r16;
$L__BB4_2:
	bar.sync 	0;
	add.s32 	%r19, %r3, %r5;
	setp.ge.u32 	%p2, %r19, %r4;
	@%p2 bra 	$L__BB4_7;
	ld.shared.u32 	%r7, [_ZZ13scan_kernel_3PiiPKiE13shared_offset];
	cvta.to.global.u64 	%rd1, %rd2;
$L__BB4_4:
	setp.ge.u32 	%p3, %r19, %r10;
	@%p3 bra 	$L__BB4_6;
	mul.wide.u32 	%rd7, %r19, 4;
	add.s64 	%rd8, %rd1, %rd7;
	ld.global.u32 	%r17, [%rd8];
	add.s32 	%r18, %r17, %r7;
	st.global.u32 	[%rd8], %r18;
$L__BB4_6:
	add.s32 	%r19, %r19, %r1;
	setp.lt.u32 	%p4, %r19, %r4;
	@%p4 bra 	$L__BB4_4;
$L__BB4_7:
	ret;

}
	// .globl	_Z13makeInclusivePiiPKi
.visible .entry _Z13makeInclusivePiiPKi(
	.param .u64 .ptr .align 1 _Z13makeInclusivePiiPKi_param_0,
	.param .u32 _Z13makeInclusivePiiPKi_param_1,
	.param .u64 .ptr .align 1 _Z13makeInclusivePiiPKi_param_2
)
{
	.reg .pred 	%p<4>;
	.reg .b32 	%r<18>;
	.reg .b64 	%rd<10>;

	ld.param.u64 	%rd3, [_Z13makeInclusivePiiPKi_param_0];
	ld.param.u32 	%r9, [_Z13makeInclusivePiiPKi_param_1];
	ld.param.u64 	%rd2, [_Z13makeInclusivePiiPKi_param_2];
	cvta.to.global.u64 	%rd1, %rd3;
	mov.u32 	%r1, %ntid.x;
	mov.u32 	%r10, %ctaid.x;
	mul.lo.s32 	%r2, %r1, %r10;
	mov.u32 	%r3, %tid.x;
	add.s32 	%r17, %r2, %r3;
	add.s32 	%r5, %r9, -1;
	setp.ge.s32 	%p1, %r17, %r5;
	@%p1 bra 	$L__BB5_3;
	mov.u32 	%r11, %nctaid.x;
	mul.lo.s32 	%r6, %r11, %r1;
$L__BB5_2:
	mul.wide.s32 	%rd4, %r17, 4;
	add.s64 	%rd5, %rd1, %rd4;
	ld.global.u32 	%r12, [%rd5+4];
	st.global.u32 	[%rd5], %r12;
	add.s32 	%r17, %r17, %r6;
	setp.lt.s32 	%p2, %r17, %r5;
	@%p2 bra 	$L__BB5_2;
$L__BB5_3:
	neg.s32 	%r13, %r3;
	setp.ne.s32 	%p3, %r2, %r13;
	@%p3 bra 	$L__BB5_5;
	cvta.to.global.u64 	%rd6, %rd2;
	mul.wide.s32 	%rd7, %r9, 4;
	add.s64 	%rd8, %rd6, %rd7;
	ld.global.u32 	%r14, [%rd8+-4];
	add.s64 	%rd9, %rd1, %rd7;
	ld.global.u32 	%r15, [%rd9+-4];
	add.s32 	%r16, %r15, %r14;
	st.global.u32 	[%rd9+-4], %r16;
$L__BB5_5:
	ret;

}


// ===== COMPILED SASS (sm_100) =====

	.target	sm_100

	.elftype	@"ET_EXEC"


//--------------------- .note.nv.tkinfo           --------------------------
	.section	.note.nv.tkinfo,"",@"SHT_NOTE"
	.sectionflags	@"SHF_NOTE_NV_TKINFO"
	.tkinfo
        /*0018*/ 	.word	0x00000002
        /*0030*/ 	.string	""
        /*0030*/ 	.string	"ptxas"
        /*0030*/ 	.string	"Cuda compilation tools, release 13.0, V13.0.88"
        /*0030*/ 	.string	"Build cuda_13.0.r13.0/compiler.36424714_0"
        /*0030*/ 	.string	"-arch sm_100 -m 64 "



//--------------------- .note.nv.cuinfo           --------------------------
	.section	.note.nv.cuinfo,"",@"SHT_NOTE"
	.sectionflags	@"SHF_NOTE_NV_CUINFO"
        /*0018*/ 	.short	0x0002
        /*001a*/ 	.short	0x0064
        /*001c*/ 	.short	0x0082
	.zero		2


//--------------------- .nv.info                  --------------------------
	.section	.nv.info,"",@"SHT_CUDA_INFO"
	.align	4


	//----- nvinfo : EIATTR_REGCOUNT
	.align		4
        /*0000*/ 	.byte	0x04, 0x2f
        /*0002*/ 	.short	(.L_1 - .L_0)
	.align		4
.L_0:
        /*0004*/ 	.word	index@(_Z11check_arrayPiS_S_mi)
        /*0008*/ 	.word	0x00000010


	//----- nvinfo : EIATTR_FRAME_SIZE
	.align		4
.L_1:
        /*000c*/ 	.byte	0x04, 0x11
        /*000e*/ 	.short	(.L_3 - .L_2)
	.align		4
.L_2:
        /*0010*/ 	.word	index@(_Z11check_arrayPiS_S_mi)
        /*0014*/ 	.word	0x00000000


	//----- nvinfo : EIATTR_REGCOUNT
	.align		4
.L_3:
        /*0018*/ 	.byte	0x04, 0x2f
        /*001a*/ 	.short	(.L_5 - .L_4)
	.align		4
.L_4:
        /*001c*/ 	.word	index@(_Z24create_partitioned_arrayPiS_S_S_m)
        /*0020*/ 	.word	0x0000000e


	//----- nvinfo : EIATTR_FRAME_SIZE
	.align		4
.L_5:
        /*0024*/ 	.byte	0x04, 0x11
        /*0026*/ 	.short	(.L_7 - .L_6)
	.align		4
.L_6:
        /*0028*/ 	.word	index@(_Z24create_partitioned_arrayPiS_S_S_m)
        /*002c*/ 	.word	0x00000000


	//----- nvinfo : EIATTR_REGCOUNT
	.align		4
.L_7:
        /*0030*/ 	.byte	0x04, 0x2f
        /*0032*/ 	.short	(.L_9 - .L_8)
	.align		4
.L_8:
        /*0034*/ 	.word	index@(_Z13scan_kernel_1PKiPiiS1_)
        /*0038*/ 	.word	0x00000018


	//----- nvinfo : EIATTR_FRAME_SIZE
	.align		4
.L_9:
        /*003c*/ 	.byte	0x04, 0x11
        /*003e*/ 	.short	(.L_11 - .L_10)
	.align		4
.L_10:
        /*0040*/ 	.word	index@(_Z13scan_kernel_1PKiPiiS1_)
        /*0044*/ 	.word	0x00000000


	//----- nvinfo : EIATTR_REGCOUNT
	.align		4
.L_11:
        /*0048*/ 	.byte	0x04, 0x2f
        /*004a*/ 	.short	(.L_13 - .L_12)
	.align		4
.L_12:
        /*004c*/ 	.word	index@(_Z13scan_kernel_2Pi)
        /*0050*/ 	.word	0x0000000e


	//----- nvinfo : EIATTR_FRAME_SIZE
	.align		4
.L_13:
        /*0054*/ 	.byte	0x04, 0x11
        /*0056*/ 	.short	(.L_15 - .L_14)
	.align		4
.L_14:
        /*0058*/ 	.word	index@(_Z13scan_kernel_2Pi)
        /*005c*/ 	.word	0x00000000


	//----- nvinfo : EIATTR_REGCOUNT
	.align		4
.L_15:
        /*0060*/ 	.byte	0x04, 0x2f
        /*0062*/ 	.short	(.L_17 - .L_16)
	.align		4
.L_16:
        /*0064*/ 	.word	index@(_Z13scan_kernel_3PiiPKi)
        /*0068*/ 	.word	0x00000010


	//----- nvinfo : EIATTR_FRAME_SIZE
	.align		4
.L_17:
        /*006c*/ 	.byte	0x04, 0x11
        /*006e*/ 	.short	(.L_19 - .L_18)
	.align		4
.L_18:
        /*0070*/ 	.word	index@(_Z13scan_kernel_3PiiPKi)
        /*0074*/ 	.word	0x00000000


	//----- nvinfo : EIATTR_REGCOUNT
	.align		4
.L_19:
        /*0078*/ 	.byte	0x04, 0x2f
        /*007a*/ 	.short	(.L_21 - .L_20)
	.align		4
.L_20:
        /*007c*/ 	.word	index@(_Z13makeInclusivePiiPKi)
        /*0080*/ 	.word	0x00000010


	//----- nvinfo : EIATTR_FRAME_SIZE
	.align		4
.L_21:
        /*0084*/ 	.byte	0x04, 0x11
        /*0086*/ 	.short	(.L_23 - .L_22)
	.align		4
.L_22:
        /*0088*/ 	.word	index@(_Z13makeInclusivePiiPKi)
        /*008c*/ 	.word	0x00000000


	//----- nvinfo : EIATTR_MIN_STACK_SIZE
	.align		4
.L_23:
        /*0090*/ 	.byte	0x04, 0x12
        /*0092*/ 	.short	(.L_25 - .L_24)
	.align		4
.L_24:
        /*0094*/ 	.word	index@(_Z13makeInclusivePiiPKi)
        /*0098*/ 	.word	0x00000000


	//----- nvinfo : EIATTR_MIN_STACK_SIZE
	.align		4
.L_25:
        /*009c*/ 	.byte	0x04, 0x12
        /*009e*/ 	.short	(.L_27 - .L_26)
	.align		4
.L_26:
        /*00a0*/ 	.word	index@(_Z13scan_kernel_3PiiPKi)
        /*00a4*/ 	.word	0x00000000


	//----- nvinfo : EIATTR_MIN_STACK_SIZE
	.align		4
.L_27:
        /*00a8*/ 	.byte	0x04, 0x12
        /*00aa*/ 	.short	(.L_29 - .L_28)
	.align		4
.L_28:
        /*00ac*/ 	.word	index@(_Z13scan_kernel_2Pi)
        /*00b0*/ 	.word	0x00000000


	//----- nvinfo : EIATTR_MIN_STACK_SIZE
	.align		4
.L_29:
        /*00b4*/ 	.byte	0x04, 0x12
        /*00b6*/ 	.short	(.L_31 - .L_30)
	.align		4
.L_30:
        /*00b8*/ 	.word	index@(_Z13scan_kernel_1PKiPiiS1_)
        /*00bc*/ 	.word	0x00000000


	//----- nvinfo : EIATTR_MIN_STACK_SIZE
	.align		4
.L_31:
        /*00c0*/ 	.byte	0x04, 0x12
        /*00c2*/ 	.short	(.L_33 - .L_32)
	.align		4
.L_32:
        /*00c4*/ 	.word	index@(_Z24create_partitioned_arrayPiS_S_S_m)
        /*00c8*/ 	.word	0x00000000


	//----- nvinfo : EIATTR_MIN_STACK_SIZE
	.align		4
.L_33:
        /*00cc*/ 	.byte	0x04, 0x12
        /*00ce*/ 	.short	(.L_35 - .L_34)
	.align		4
.L_34:
        /*00d0*/ 	.word	index@(_Z11check_arrayPiS_S_mi)
        /*00d4*/ 	.word	0x00000000
.L_35:


//--------------------- .nv.compat                --------------------------
	.section	.nv.compat,"",@"SHT_CUDA_COMPAT_INFO"
	.align	4
        /*0000*/ 	.byte	0x02, 0x09, 0x00, 0x00, 0x02, 0x02, 0x01, 0x00, 0x02, 0x05, 0x05, 0x00, 0x03, 0x07, 0x01, 0x01
        /*0010*/ 	.byte	0x02, 0x03, 0x00, 0x00, 0x02, 0x06, 0x01, 0x00, 0x04, 0x0b, 0x08, 0x00, 0x01, 0x00, 0x00, 0x00
        /*0020*/ 	.byte	0x00, 0x00, 0x00, 0x00


//--------------------- .nv.info._Z13makeInclusivePiiPKi --------------------------
	.section	.nv.info._Z13makeInclusivePiiPKi,"",@"SHT_CUDA_INFO"
	.sectionflags	@""
	.align	4


	//----- nvinfo : EIATTR_CUDA_API_VERSION
	.align		4
        /*0000*/ 	.byte	0x04, 0x37
        /*0002*/ 	.short	(.L_37 - .L_36)
.L_36:
        /*0004*/ 	.word	0x00000082


	//----- nvinfo : EIATTR_KPARAM_INFO
	.align		4
.L_37:
        /*0008*/ 	.byte	0x04, 0x17
        /*000a*/ 	.short	(.L_39 - .L_38)
.L_38:
        /*000c*/ 	.word	0x00000000
        /*0010*/ 	.short	0x0002
        /*0012*/ 	.short	0x0010
        /*0014*/ 	.byte	0x00, 0xf5, 0x21, 0x00


	//----- nvinfo : EIATTR_KPARAM_INFO
	.align		4
.L_39:
        /*0018*/ 	.byte	0x04, 0x17
        /*001a*/ 	.short	(.L_41 - .L_40)
.L_40:
        /*001c*/ 	.word	0x00000000
        /*0020*/ 	.short	0x0001
        /*0022*/ 	.short	0x0008
        /*0024*/ 	.byte	0x00, 0xf0, 0x11, 0x00


	//----- nvinfo : EIATTR_KPARAM_INFO
	.align		4
.L_41:
        /*0028*/ 	.byte	0x04, 0x17
        /*002a*/ 	.short	(.L_43 - .L_42)
.L_42:
        /*002c*/ 	.word	0x00000000
        /*0030*/ 	.short	0x0000
        /*0032*/ 	.short	0x0000
        /*0034*/ 	.byte	0x00, 0xf5, 0x21, 0x00


	//----- nvinfo : EIATTR_SPARSE_MMA_MASK
	.align		4
.L_43:
        /*0038*/ 	.byte	0x03, 0x50
        /*003a*/ 	.short	0x0000


	//----- nvinfo : EIATTR_MAXREG_COUNT
	.align		4
        /*003c*/ 	.byte	0x03, 0x1b
        /*003e*/ 	.short	0x00ff


	//----- nvinfo : EIATTR_MERCURY_ISA_VERSION
	.align		4
        /*0040*/ 	.byte	0x03, 0x5f
        /*0042*/ 	.short	0x0101


	//----- nvinfo : EIATTR_VRC_CTA_INIT_COUNT
	.align		4
        /*0044*/ 	.byte	0x02, 0x4a
	.zero		1
	.zero		1


	//----- nvinfo : EIATTR_EXIT_INSTR_OFFSETS
	.align		4
        /*0048*/ 	.byte	0x04, 0x1c
        /*004a*/ 	.short	(.L_45 - .L_44)


	//   ....[0]....
.L_44:
        /*004c*/ 	.word	0x00000180


	//   ....[1]....
        /*0050*/ 	.word	0x00000210


	//----- nvinfo : EIATTR_CRS_STACK_SIZE
	.align		4
.L_45:
        /*0054*/ 	.byte	0x04, 0x1e
        /*0056*/ 	.short	(.L_47 - .L_46)
.L_46:
        /*0058*/ 	.word	0x00000000


	//----- nvinfo : EIATTR_CBANK_PARAM_SIZE
	.align		4
.L_47:
        /*005c*/ 	.byte	0x03, 0x19
        /*005e*/ 	.short	0x0018


	//----- nvinfo : EIATTR_PARAM_CBANK
	.align		4
        /*0060*/ 	.byte	0x04, 0x0a
        /*0062*/ 	.short	(.L_49 - .L_48)
	.align		4
.L_48:
        /*0064*/ 	.word	index@(.nv.constant0._Z13makeInclusivePiiPKi)
        /*0068*/ 	.short	0x0380
        /*006a*/ 	.short	0x0018


	//----- nvinfo : EIATTR_SW_WAR
	.align		4
.L_49:
        /*006c*/ 	.byte	0x04, 0x36
        /*006e*/ 	.short	(.L_51 - .L_50)
.L_50:
        /*0070*/ 	.word	0x00000008
.L_51:


//--------------------- .nv.info._Z13scan_kernel_3PiiPKi --------------------------
	.section	.nv.info._Z13scan_kernel_3PiiPKi,"",@"SHT_CUDA_INFO"
	.sectionflags	@""
	.align	4


	//----- nvinfo : EIATTR_CUDA_API_VERSION
	.align		4
        /*0000*/ 	.byte	0x04, 0x37
        /*0002*/ 	.short	(.L_53 - .L_52)
.L_52:
        /*0004*/ 	.word	0x00000082


	//----- nvinfo : EIATTR_KPARAM_INFO
	.align		4
.L_53:
        /*0008*/ 	.byte	0x04, 0x17
        /*000a*/ 	.short	(.L_55 - .L_54)
.L_54:
        /*000c*/ 	.word	0x00000000
        /*0010*/ 	.short	0x0002
        /*0012*/ 	.short	0x0010
        /*0014*/ 	.byte	0x00, 0xf5, 0x21, 0x00


	//----- nvinfo : EIATTR_KPARAM_INFO
	.align		4
.L_55:
        /*0018*/ 	.byte	0x04, 0x17
        /*001a*/ 	.short	(.L_57 - .L_56)
.L_56:
        /*001c*/ 	.word	0x00000000
        /*0020*/ 	.short	0x0001
        /*0022*/ 	.short	0x0008
        /*0024*/ 	.byte	0x00, 0xf0, 0x11, 0x00


	//----- nvinfo : EIATTR_KPARAM_INFO
	.align		4
.L_57:
        /*0028*/ 	.byte	0x04, 0x17
        /*002a*/ 	.short	(.L_59 - .L_58)
.L_58:
        /*002c*/ 	.word	0x00000000
        /*0030*/ 	.short	0x0000
        /*0032*/ 	.short	0x0000
        /*0034*/ 	.byte	0x00, 0xf5, 0x21, 0x00


	//----- nvinfo : EIATTR_SPARSE_MMA_MASK
	.align		4
.L_59:
        /*0038*/ 	.byte	0x03, 0x50
        /*003a*/ 	.short	0x0000


	//----- nvinfo : EIATTR_MAXREG_COUNT
	.align		4
        /*003c*/ 	.byte	0x03, 0x1b
        /*003e*/ 	.short	0x00ff


	//----- nvinfo : EIATTR_NUM_BARRIERS
	.align		4
        /*0040*/ 	.byte	0x02, 0x4c
        /*0042*/ 	.byte	0x01
	.zero		1


	//----- nvinfo : EIATTR_MERCURY_ISA_VERSION
	.align		4
        /*0044*/ 	.byte	0x03, 0x5f
        /*0046*/ 	.short	0x0101


	//----- nvinfo : EIATTR_VRC_CTA_INIT_COUNT
	.align		4
        /*0048*/ 	.byte	0x02, 0x4a
	.zero		1
	.zero		1


	//----- nvinfo : EIATTR_EXIT_INSTR_OFFSETS
	.align		4
        /*004c*/ 	.byte	0x04, 0x1c
        /*004e*/ 	.short	(.L_61 - .L_60)


	//   ....[0]....
.L_60:
        /*0050*/ 	.word	0x00000290


	//   ....[1]....
        /*0054*/ 	.word	0x000003b0


	//----- nvinfo : EIATTR_CRS_STACK_SIZE
	.align		4
.L_61:
        /*0058*/ 	.byte	0x04, 0x1e
        /*005a*/ 	.short	(.L_63 - .L_62)
.L_62:
        /*005c*/ 	.word	0x00000000


	//----- nvinfo : EIATTR_CBANK_PARAM_SIZE
	.align		4
.L_63:
        /*0060*/ 	.byte	0x03, 0x19
        /*0062*/ 	.short	0x0018


	//----- nvinfo : EIATTR_PARAM_CBANK
	.align		4
        /*0064*/ 	.byte	0x04, 0x0a
        /*0066*/ 	.short	(.L_65 - .L_64)
	.align		4
.L_64:
        /*0068*/ 	.word	index@(.nv.constant0._Z13scan_kernel_3PiiPKi)
        /*006c*/ 	.short	0x0380
        /*006e*/ 	.short	0x0018


	//----- nvinfo : EIATTR_SW_WAR
	.align		4
.L_65:
        /*0070*/ 	.byte	0x04, 0x36
        /*0072*/ 	.short	(.L_67 - .L_66)
.L_66:
        /*0074*/ 	.word	0x00000008
.L_67:


//--------------------- .nv.info._Z13scan_kernel_2Pi --------------------------
	.section	.nv.info._Z13scan_kernel_2Pi,"",@"SHT_CUDA_INFO"
	.sectionflags	@""
	.align	4


	//----- nvinfo : EIATTR_CUDA_API_VERSION
	.align		4
        /*0000*/ 	.byte	0x04, 0x37
        /*0002*/ 	.short	(.L_69 - .L_68)
.L_68:
        /*0004*/ 	.word	0x00000082


	//----- nvinfo : EIATTR_KPARAM_INFO
	.align		4
.L_69:
        /*0008*/ 	.byte	0x04, 0x17
        /*000a*/ 	.short	(.L_71 - .L_70)
.L_70:
        /*000c*/ 	.word	0x00000000
        /*0010*/ 	.short	0x0000
        /*0012*/ 	.short	0x0000
        /*0014*/ 	.byte	0x00, 0xf5, 0x21, 0x00


	//----- nvinfo : EIATTR_SPARSE_MMA_MASK
	.align		4
.L_71:
        /*0018*/ 	.byte	0x03, 0x50
        /*001a*/ 	.short	0x0000


	//----- nvinfo : EIATTR_MAXREG_COUNT
	.align		4
        /*001c*/ 	.byte	0x03, 0x1b
        /*001e*/ 	.short	0x00ff


	//----- nvinfo : EIATTR_NUM_BARRIERS
	.align		4
        /*0020*/ 	.byte	0x02, 0x4c
        /*0022*/ 	.byte	0x01
	.zero		1


	//----- nvinfo : EIATTR_MERCURY_ISA_VERSION
	.align		4
        /*0024*/ 	.byte	0x03, 0x5f
        /*0026*/ 	.short	0x0101


	//----- nvinfo : EIATTR_VRC_CTA_INIT_COUNT
	.align		4
        /*0028*/ 	.byte	0x02, 0x4a
	.zero		1
	.zero		1


	//----- nvinfo : EIATTR_EXIT_INSTR_OFFSETS
	.align		4
        /*002c*/ 	.byte	0x04, 0x1c
        /*002e*/ 	.short	(.L_73 - .L_72)


	//   ....[0]....
.L_72:
        /*0030*/ 	.word	0x00000240


	//----- nvinfo : EIATTR_CBANK_PARAM_SIZE
	.align		4
.L_73:
        /*0034*/ 	.byte	0x03, 0x19
        /*0036*/ 	.short	0x0008


	//----- nvinfo : EIATTR_PARAM_CBANK
	.align		4
        /*0038*/ 	.byte	0x04, 0x0a
        /*003a*/ 	.short	(.L_75 - .L_74)
	.align		4
.L_74:
        /*003c*/ 	.word	index@(.nv.constant0._Z13scan_kernel_2Pi)
        /*0040*/ 	.short	0x0380
        /*0042*/ 	.short	0x0008


	//----- nvinfo : EIATTR_SW_WAR
	.align		4
.L_75:
        /*0044*/ 	.byte	0x04, 0x36
        /*0046*/ 	.short	(.L_77 - .L_76)
.L_76:
        /*0048*/ 	.word	0x00000008
.L_77:


//--------------------- .nv.info._Z13scan_kernel_1PKiPiiS1_ --------------------------
	.section	.nv.info._Z13scan_kernel_1PKiPiiS1_,"",@"SHT_CUDA_INFO"
	.sectionflags	@""
	.align	4


	//----- nvinfo : EIATTR_CUDA_API_VERSION
	.align		4
        /*0000*/ 	.byte	0x04, 0x37
        /*0002*/ 	.short	(.L_79 - .L_78)
.L_78:
        /*0004*/ 	.word	0x00000082


	//----- nvinfo : EIATTR_KPARAM_INFO
	.align		4
.L_79:
        /*0008*/ 	.byte	0x04, 0x17
        /*000a*/ 	.short	(.L_81 - .L_80)
.L_80:
        /*000c*/ 	.word	0x00000000
        /*0010*/ 	.short	0x0003
        /*0012*/ 	.short	0x0018
        /*0014*/ 	.byte	0x00, 0xf5, 0x21, 0x00


	//----- nvinfo : EIATTR_KPARAM_INFO
	.align		4
.L_81:
        /*0018*/ 	.byte	0x04, 0x17
        /*001a*/ 	.short	(.L_83 - .L_82)
.L_82:
        /*001c*/ 	.word	0x00000000
        /*0020*/ 	.short	0x0002
        /*0022*/ 	.short	0x0010
        /*0024*/ 	.byte	0x00, 0xf0, 0x11, 0x00


	//----- nvinfo : EIATTR_KPARAM_INFO
	.align		4
.L_83:
        /*0028*/ 	.byte	0x04, 0x17
        /*002a*/ 	.short	(.L_85 - .L_84)
.L_84:
        /*002c*/ 	.word	0x00000000
        /*0030*/ 	.short	0x0001
        /*0032*/ 	.short	0x0008
        /*0034*/ 	.byte	0x00, 0xf5, 0x21, 0x00


	//----- nvinfo : EIATTR_KPARAM_INFO
	.align		4
.L_85:
        /*0038*/ 	.byte	0x04, 0x17
        /*003a*/ 	.short	(.L_87 - .L_86)
.L_86:
        /*003c*/ 	.word	0x00000000
        /*0040*/ 	.short	0x0000
        /*0042*/ 	.short	0x0000
        /*0044*/ 	.byte	0x00, 0xf5, 0x21, 0x00


	//----- nvinfo : EIATTR_SPARSE_MMA_MASK
	.align		4
.L_87:
        /*0048*/ 	.byte	0x03, 0x50
        /*004a*/ 	.short	0x0000


	//----- nvinfo : EIATTR_MAXREG_COUNT
	.align		4
        /*004c*/ 	.byte	0x03, 0x1b
        /*004e*/ 	.short	0x00ff


	//----- nvinfo : EIATTR_NUM_BARRIERS
	.align		4
        /*0050*/ 	.byte	0x02, 0x4c
        /*0052*/ 	.byte	0x01
	.zero		1


	//----- nvinfo : EIATTR_MERCURY_ISA_VERSION
	.align		4
        /*0054*/ 	.byte	0x03, 0x5f
        /*0056*/ 	.short	0x0101


	//----- nvinfo : EIATTR_VRC_CTA_INIT_COUNT
	.align		4
        /*0058*/ 	.byte	0x02, 0x4a
	.zero		1
	.zero		1


	//----- nvinfo : EIATTR_EXIT_INSTR_OFFSETS
	.align		4
        /*005c*/ 	.byte	0x04, 0x1c
        /*005e*/ 	.short	(.L_89 - .L_88)


	//   ....[0]....
.L_88:
        /*0060*/ 	.word	0x00000580


	//   ....[1]....
        /*0064*/ 	.word	0x000005c0


	//----- nvinfo : EIATTR_CRS_STACK_SIZE
	.align		4
.L_89:
        /*0068*/ 	.byte	0x04, 0x1e
        /*006a*/ 	.short	(.L_91 - .L_90)
.L_90:
        /*006c*/ 	.word	0x00000000


	//----- nvinfo : EIATTR_CBANK_PARAM_SIZE
	.align		4
.L_91:
        /*0070*/ 	.byte	0x03, 0x19
        /*0072*/ 	.short	0x0020


	//----- nvinfo : EIATTR_PARAM_CBANK
	.align		4
        /*0074*/ 	.byte	0x04, 0x0a
        /*0076*/ 	.short	(.L_93 - .L_92)
	.align		4
.L_92:
        /*0078*/ 	.word	index@(.nv.constant0._Z13scan_kernel_1PKiPiiS1_)
        /*007c*/ 	.short	0x0380
        /*007e*/ 	.short	0x0020


	//----- nvinfo : EIATTR_SW_WAR
	.align		4
.L_93:
        /*0080*/ 	.byte	0x04, 0x36
        /*0082*/ 	.short	(.L_95 - .L_94)
.L_94:
        /*0084*/ 	.word	0x00000008
.L_95:


//--------------------- .nv.info._Z24create_partitioned_arrayPiS_S_S_m --------------------------
	.section	.nv.info._Z24create_partitioned_arrayPiS_S_S_m,"",@"SHT_CUDA_INFO"
	.sectionflags	@""
	.align	4


	//----- nvinfo : EIATTR_CUDA_API_VERSION
	.align		4
        /*0000*/ 	.byte	0x04, 0x37
        /*0002*/ 	.short	(.L_97 - .L_96)
.L_96:
        /*0004*/ 	.word	0x00000082


	//----- nvinfo : EIATTR_KPARAM_INFO
	.align		4
.L_97:
        /*0008*/ 	.byte	0x04, 0x17
        /*000a*/ 	.short	(.L_99 - .L_98)
.L_98:
        /*000c*/ 	.word	0x00000000
        /*0010*/ 	.short	0x0004
        /*0012*/ 	.short	0x0020
        /*0014*/ 	.byte	0x00, 0xf0, 0x21, 0x00


	//----- nvinfo : EIATTR_KPARAM_INFO
	.align		4
.L_99:
        /*0018*/ 	.byte	0x04, 0x17
        /*001a*/ 	.short	(.L_101 - .L_100)
.L_100:
        /*001c*/ 	.word	0x00000000
        /*0020*/ 	.short	0x0003
        /*0022*/ 	.short	0x0018
        /*0024*/ 	.byte	0x00, 0xf5, 0x21, 0x00


	//----- nvinfo : EIATTR_KPARAM_INFO
	.align		4
.L_101:
        /*0028*/ 	.byte	0x04, 0x17
        /*002a*/ 	.short	(.L_103 - .L_102)
.L_102:
        /*002c*/ 	.word	0x00000000
        /*0030*/ 	.short	0x0002
        /*0032*/ 	.short	0x0010
        /*0034*/ 	.byte	0x00, 0xf5, 0x21, 0x00


	//----- nvinfo : EIATTR_KPARAM_INFO
	.align		4
.L_103:
        /*0038*/ 	.byte	0x04, 0x17
        /*003a*/ 	.short	(.L_105 - .L_104)
.L_104:
        /*003c*/ 	.word	0x00000000
        /*0040*/ 	.short	0x0001
        /*0042*/ 	.short	0x0008
        /*0044*/ 	.byte	0x00, 0xf5, 0x21, 0x00


	//----- nvinfo : EIATTR_KPARAM_INFO
	.align		4
.L_105:
        /*0048*/ 	.byte	0x04, 0x17
        /*004a*/ 	.short	(.L_107 - .L_106)
.L_106:
        /*004c*/ 	.word	0x00000000
        /*0050*/ 	.short	0x0000
        /*0052*/ 	.short	0x0000
        /*0054*/ 	.byte	0x00, 0xf5, 0x21, 0x00


	//----- nvinfo : EIATTR_SPARSE_MMA_MASK
	.align		4
.L_107:
        /*0058*/ 	.byte	0x03, 0x50
        /*005a*/ 	.short	0x0000


	//----- nvinfo : EIATTR_MAXREG_COUNT
	.align		4
        /*005c*/ 	.byte	0x03, 0x1b
        /*005e*/ 	.short	0x00ff


	//----- nvinfo : EIATTR_MERCURY_ISA_VERSION
	.align		4
        /*0060*/ 	.byte	0x03, 0x5f
        /*0062*/ 	.short	0x0101


	//----- nvinfo : EIATTR_VRC_CTA_INIT_COUNT
	.align		4
        /*0064*/ 	.byte	0x02, 0x4a
	.zero		1
	.zero		1


	//----- nvinfo : EIATTR_EXIT_INSTR_OFFSETS
	.align		4
        /*0068*/ 	.byte	0x04, 0x1c
        /*006a*/ 	.short	(.L_109 - .L_108)


	//   ....[0]....
.L_108:
        /*006c*/ 	.word	0x00000090


	//   ....[1]....
        /*0070*/ 	.word	0x00000270


	//----- nvinfo : EIATTR_CRS_STACK_SIZE
	.align		4
.L_109:
        /*0074*/ 	.byte	0x04, 0x1e
        /*0076*/ 	.short	(.L_111 - .L_110)
.L_110:
        /*0078*/ 	.word	0x00000000


	//----- nvinfo : EIATTR_CBANK_PARAM_SIZE
	.align		4
.L_111:
        /*007c*/ 	.byte	0x03, 0x19
        /*007e*/ 	.short	0x0028


	//----- nvinfo : EIATTR_PARAM_CBANK
	.align		4
        /*0080*/ 	.byte	0x04, 0x0a
        /*0082*/ 	.short	(.L_113 - .L_112)
	.align		4
.L_112:
        /*0084*/ 	.word	index@(.nv.constant0._Z24create_partitioned_arrayPiS_S_S_m)
        /*0088*/ 	.short	0x0380
        /*008a*/ 	.short	0x0028


	//----- nvinfo : EIATTR_SW_WAR
	.align		4
.L_113:
        /*008c*/ 	.byte	0x04, 0x36
        /*008e*/ 	.short	(.L_115 - .L_114)
.L_114:
        /*0090*/ 	.word	0x00000008
.L_115:


//--------------------- .nv.info._Z11check_arrayPiS_S_mi --------------------------
	.section	.nv.info._Z11check_arrayPiS_S_mi,"",@"SHT_CUDA_INFO"
	.sectionflags	@""
	.align	4


	//----- nvinfo : EIATTR_CUDA_API_VERSION
	.align		4
        /*0000*/ 	.byte	0x04, 0x37
        /*0002*/ 	.short	(.L_117 - .L_116)
.L_116:
        /*0004*/ 	.word	0x00000082


	//----- nvinfo : EIATTR_KPARAM_INFO
	.align		4
.L_117:
        /*0008*/ 	.byte	0x04, 0x17
        /*000a*/ 	.short	(.L_119 - .L_118)
.L_118:
        /*000c*/ 	.word	0x00000000
        /*0010*/ 	.short	0x0004
        /*0012*/ 	.short	0x0020
        /*0014*/ 	.byte	0x00, 0xf0, 0x11, 0x00


	//----- nvinfo : EIATTR_KPARAM_INFO
	.align		4
.L_119:
        /*0018*/ 	.byte	0x04, 0x17
        /*001a*/ 	.short	(.L_121 - .L_120)
.L_120:
        /*001c*/ 	.word	0x00000000
        /*0020*/ 	.short	0x0003
        /*0022*/ 	.short	0x0018
        /*0024*/ 	.byte	0x00, 0xf0, 0x21, 0x00


	//----- nvinfo : EIATTR_KPARAM_INFO
	.align		4
.L_121:
        /*0028*/ 	.byte	0x04, 0x17
        /*002a*/ 	.short	(.L_123 - .L_122)
.L_122:
        /*002c*/ 	.word	0x00000000
        /*0030*/ 	.short	0x0002
        /*0032*/ 	.short	0x0010
        /*0034*/ 	.byte	0x00, 0xf5, 0x21, 0x00


	//----- nvinfo : EIATTR_KPARAM_INFO
	.align		4
.L_123:
        /*0038*/ 	.byte	0x04, 0x17
        /*003a*/ 	.short	(.L_125 - .L_124)
.L_124:
        /*003c*/ 	.word	0x00000000
        /*0040*/ 	.short	0x0001
        /*0042*/ 	.short	0x0008
        /*0044*/ 	.byte	0x00, 0xf5, 0x21, 0x00


	//----- nvinfo : EIATTR_KPARAM_INFO
	.align		4
.L_125:
        /*0048*/ 	.byte	0x04, 0x17
        /*004a*/ 	.short	(.L_127 - .L_126)
.L_126:
        /*004c*/ 	.word	0x00000000
        /*0050*/ 	.short	0x0000
        /*0052*/ 	.short	0x0000
        /*0054*/ 	.byte	0x00, 0xf5, 0x21, 0x00


	//----- nvinfo : EIATTR_SPARSE_MMA_MASK
	.align		4
.L_127:
        /*0058*/ 	.byte	0x03, 0x50
        /*005a*/ 	.short	0x0000


	//----- nvinfo : EIATTR_MAXREG_COUNT
	.align		4
        /*005c*/ 	.byte	0x03, 0x1b
        /*005e*/ 	.short	0x00ff


	//----- nvinfo : EIATTR_MERCURY_ISA_VERSION
	.align		4
        /*0060*/ 	.byte	0x03, 0x5f
        /*0062*/ 	.short	0x0101


	//----- nvinfo : EIATTR_VRC_CTA_INIT_COUNT
	.align		4
        /*0064*/ 	.byte	0x02, 0x4a
	.zero		1
	.zero		1


	//----- nvinfo : EIATTR_EXIT_INSTR_OFFSETS
	.align		4
        /*0068*/ 	.byte	0x04, 0x1c
        /*006a*/ 	.short	(.L_129 - .L_128)


	//   ....[0]....
.L_128:
        /*006c*/ 	.word	0x00000090


	//   ....[1]....
        /*0070*/ 	.word	0x00000270


	//----- nvinfo : EIATTR_CRS_STACK_SIZE
	.align		4
.L_129:
        /*0074*/ 	.byte	0x04, 0x1e
        /*0076*/ 	.short	(.L_131 - .L_130)
.L_130:
        /*0078*/ 	.word	0x00000000


	//----- nvinfo : EIATTR_CBANK_PARAM_SIZE
	.align		4
.L_131:
        /*007c*/ 	.byte	0x03, 0x19
        /*007e*/ 	.short	0x0024


	//----- nvinfo : EIATTR_PARAM_CBANK
	.align		4
        /*0080*/ 	.byte	0x04, 0x0a
        /*0082*/ 	.short	(.L_133 - .L_132)
	.align		4
.L_132:
        /*0084*/ 	.word	index@(.nv.constant0._Z11check_arrayPiS_S_mi)
        /*0088*/ 	.short	0x0380
        /*008a*/ 	.short	0x0024


	//----- nvinfo : EIATTR_SW_WAR
	.align		4
.L_133:
        /*008c*/ 	.byte	0x04, 0x36
        /*008e*/ 	.short	(.L_135 - .L_134)
.L_134:
        /*0090*/ 	.word	0x00000008
.L_135:


//--------------------- .nv.callgraph             --------------------------
	.section	.nv.callgraph,"",@"SHT_CUDA_CALLGRAPH"
	.align	4
	.sectionentsize	8
	.align		4
        /*0000*/ 	.word	0x00000000
	.align		4
        /*0004*/ 	.word	0xffffffff
	.align		4
        /*0008*/ 	.word	0x00000000
	.align		4
        /*000c*/ 	.word	0xfffffffe
	.align		4
        /*0010*/ 	.word	0x00000000
	.align		4
        /*0014*/ 	.word	0xfffffffd
	.align		4
        /*0018*/ 	.word	0x00000000
	.align		4
        /*001c*/ 	.word	0xfffffffc


//--------------------- .text._Z13makeInclusivePiiPKi --------------------------
	.section	.text._Z13makeInclusivePiiPKi,"ax",@progbits
	.align	128
        .global         _Z13makeInclusivePiiPKi
        .type           _Z13makeInclusivePiiPKi,@function
        .size           _Z13makeInclusivePiiPKi,(.L_x_22 - _Z13makeInclusivePiiPKi)
        .other          _Z13makeInclusivePiiPKi,@"STO_CUDA_ENTRY STV_DEFAULT"
_Z13makeInclusivePiiPKi:
.text._Z13makeInclusivePiiPKi:
[----:B------:R-:W-:Y:S01]  /*0000*/  LDC R1, c[0x0][0x37c] ;  /* 0x0000df00ff017b82 */ /* 0x000fe20000000800 */
[----:B------:R-:W0:Y:S07]  /*0010*/  S2R R2, SR_TID.X ;  /* 0x0000000000027919 */ /* 0x000e2e0000002100 */
[----:B------:R-:W1:Y:S01]  /*0020*/  S2UR UR4, SR_CTAID.X ;  /* 0x00000000000479c3 */ /* 0x000e620000002500 */
[----:B------:R-:W1:Y:S01]  /*0030*/  LDCU UR5, c[0x0][0x360] ;  /* 0x00006c00ff0577ac */ /* 0x000e620008000800 */
[----:B------:R-:W-:Y:S01]  /*0040*/  BSSY.RECONVERGENT B0, `(.L_x_0) ;  /* 0x0000013000007945 */ /* 0x000fe20003800200 */
[----:B------:R-:W2:Y:S05]  /*0050*/  LDCU.64 UR6, c[0x0][0x358] ;  /* 0x00006b00ff0677ac */ /* 0x000eaa0008000a00 */
[----:B------:R-:W3:Y:S01]  /*0060*/  LDC R13, c[0x0][0x388] ;  /* 0x0000e200ff0d7b82 */ /* 0x000ee20000000800 */
[----:B-1----:R-:W-:-:S06]  /*0070*/  UIMAD UR4, UR5, UR4, URZ ;  /* 0x00000004050472a4 */ /* 0x002fcc000f8e02ff */
[----:B0-----:R-:W-:Y:S01]  /*0080*/  IADD3 R0, PT, PT, R2, UR4, RZ ;  /* 0x0000000402007c10 */ /* 0x001fe2000fffe0ff */
[----:B------:R-:W-:Y:S01]  /*0090*/  IMAD.MOV R2, RZ, RZ, -R2 ;  /* 0x000000ffff027224 */ /* 0x000fe200078e0a02 */
[----:B---3--:R-:W-:-:S04]  /*00a0*/  IADD3 R7, PT, PT, R13, -0x1, RZ ;  /* 0xffffffff0d077810 */ /* 0x008fc80007ffe0ff */
[----:B------:R-:W-:Y:S02]  /*00b0*/  ISETP.GE.AND P1, PT, R0, R7, PT ;  /* 0x000000070000720c */ /* 0x000fe40003f26270 */
[----:B------:R-:W-:-:S11]  /*00c0*/  ISETP.NE.AND P0, PT, R2, UR4, PT ;  /* 0x0000000402007c0c */ /* 0x000fd6000bf05270 */
[----:B--2---:R-:W-:Y:S05]  /*00d0*/  @P1 BRA `(.L_x_1) ;  /* 0x0000000000241947 */ /* 0x004fea0003800000 */
[----:B------:R-:W0:Y:S08]  /*00e0*/  LDC R9, c[0x0][0x370] ;  /* 0x0000dc00ff097b82 */ /* 0x000e300000000800 */
[----:B------:R-:W1:Y:S01]  /*00f0*/  LDC.64 R4, c[0x0][0x380] ;  /* 0x0000e000ff047b82 */ /* 0x000e620000000a00 */
[----:B0-----:R-:W-:-:S07]  /*0100*/  IMAD R9, R9, UR5, RZ ;  /* 0x0000000509097c24 */ /* 0x001fce000f8e02ff */
.L_x_2:
[----:B01----:R-:W-:-:S05]  /*0110*/  IMAD.WIDE R2, R0, 0x4, R4 ;  /* 0x0000000400027825 */ /* 0x003fca00078e0204 */
[----:B------:R-:W2:Y:S01]  /*0120*/  LDG.E R11, desc[UR6][R2.64+0x4] ;  /* 0x00000406020b7981 */ /* 0x000ea2000c1e1900 */
[----:B------:R-:W-:-:S04]  /*0130*/  IADD3 R0, PT, PT, R9, R0, RZ ;  /* 0x0000000009007210 */ /* 0x000fc80007ffe0ff */
[----:B------:R-:W-:Y:S01]  /*0140*/  ISETP.GE.AND P1, PT, R0, R7, PT ;  /* 0x000000070000720c */ /* 0x000fe20003f26270 */
[----:B--2---:R0:W-:-:S12]  /*0150*/  STG.E desc[UR6][R2.64], R11 ;  /* 0x0000000b02007986 */ /* 0x0041d8000c101906 */
[----:B------:R-:W-:Y:S05]  /*0160*/  @!P1 BRA `(.L_x_2) ;  /* 0xfffffffc00e89947 */ /* 0x000fea000383ffff */
.L_x_1:
[----:B------:R-:W-:Y:S05]  /*0170*/  BSYNC.RECONVERGENT B0 ;  /* 0x0000000000007941 */ /* 0x000fea0003800200 */
.L_x_0:
[----:B------:R-:W-:Y:S05]  /*0180*/  @P0 EXIT ;  /* 0x000000000000094d */ /* 0x000fea0003800000 */
[----:B0-----:R-:W0:Y:S08]  /*0190*/  LDC.64 R2, c[0x0][0x390] ;  /* 0x0000e400ff027b82 */ /* 0x001e300000000a00 */
[----:B------:R-:W1:Y:S01]  /*01a0*/  LDC.64 R4, c[0x0][0x380] ;  /* 0x0000e000ff047b82 */ /* 0x000e620000000a00 */
[----:B0-----:R-:W-:-:S06]  /*01b0*/  IMAD.WIDE R2, R13, 0x4, R2 ;  /* 0x000000040d027825 */ /* 0x001fcc00078e0202 */
[----:B------:R-:W2:Y:S01]  /*01c0*/  LDG.E R2, desc[UR6][R2.64+-0x4] ;  /* 0xfffffc0602027981 */ /* 0x000ea2000c1e1900 */
[----:B-1----:R-:W-:-:S05]  /*01d0*/  IMAD.WIDE R4, R13, 0x4, R4 ;  /* 0x000000040d047825 */ /* 0x002fca00078e0204 */
[----:B------:R-:W2:Y:S02]  /*01e0*/  LDG.E R7, desc[UR6][R4.64+-0x4] ;  /* 0xfffffc0604077981 */ /* 0x000ea4000c1e1900 */
[----:B--2---:R-:W-:-:S05]  /*01f0*/  IMAD.IADD R7, R2, 0x1, R7 ;  /* 0x0000000102077824 */ /* 0x004fca00078e0207 */
[----:B------:R-:W-:Y:S01]  /*0200*/  STG.E desc[UR6][R4.64+-0x4], R7 ;  /* 0xfffffc0704007986 */ /* 0x000fe2000c101906 */
[----:B------:R-:W-:Y:S05]  /*0210*/  EXIT ;  /* 0x000000000000794d */ /* 0x000fea0003800000 */
.L_x_3:
[----:B------:R-:W-:-:S00]  /*0220*/  BRA `(.L_x_3) ;  /* 0xfffffffc00fc7947 */ /* 0x000fc0000383ffff */
[----:B------:R-:W-:-:S00]  /*0230*/  NOP ;  /* 0x0000000000007918 */ /* 0x000fc00000000000 */
        /* <DEDUP_REMOVED lines=12> */
.L_x_22:


//--------------------- .text._Z13scan_kernel_3PiiPKi --------------------------
	.section	.text._Z13scan_kernel_3PiiPKi,"ax",@progbits
	.align	128
        .global         _Z13scan_kernel_3PiiPKi
        .type           _Z13scan_kernel_3PiiPKi,@function
        .size           _Z13scan_kernel_3PiiPKi,(.L_x_23 - _Z13scan_kernel_3PiiPKi)
        .other          _Z13scan_kernel_3PiiPKi,@"STO_CUDA_ENTRY STV_DEFAULT"
_Z13scan_kernel_3PiiPKi:
.text._Z13scan_kernel_3PiiPKi:
[----:B------:R-:W-:Y:S01]  /*0000*/  LDC R1, c[0x0][0x37c] ;  /* 0x0000df00ff017b82 */ /* 0x000fe20000000800 */
[----:B------:R-:W0:Y:S01]  /*0010*/  S2R R11, SR_TID.X ;  /* 0x00000000000b7919 */ /* 0x000e220000002100 */
[----:B------:R-:W1:Y:S01]  /*0020*/  LDCU.64 UR6, c[0x0][0x358] ;  /* 0x00006b00ff0677ac */ /* 0x000e620008000a00 */
[----:B------:R-:W2:Y:S01]  /*0030*/  S2R R9, SR_CTAID.X ;  /* 0x0000000000097919 */ /* 0x000ea20000002500 */
[----:B0-----:R-:W-:-:S13]  /*0040*/  ISETP.NE.AND P0, PT, R11, RZ, PT ;  /* 0x000000ff0b00720c */ /* 0x001fda0003f05270 */
[----:B------:R-:W2:Y:S02]  /*0050*/  @!P0 LDC.64 R2, c[0x0][0x390] ;  /* 0x0000e400ff028b82 */ /* 0x000ea40000000a00 */
[----:B--2---:R-:W-:-:S05]  /*0060*/  @!P0 IMAD.WIDE.U32 R2, R9, 0x4, R2 ;  /* 0x0000000409028825 */ /* 0x004fca00078e0002 */
[----:B-1----:R0:W2:Y:S01]  /*0070*/  @!P0 LDG.E R8, desc[UR6][R2.64] ;  /* 0x0000000602088981 */ /* 0x0020a2000c1e1900 */
[----:B------:R-:W1:Y:S01]  /*0080*/  LDCU UR4, c[0x0][0x370] ;  /* 0x00006e00ff0477ac */ /* 0x000e620008000800 */
[----:B------:R-:W1:Y:S02]  /*0090*/  LDC R0, c[0x0][0x360] ;  /* 0x0000d800ff007b82 */ /* 0x000e640000000800 */
[----:B-1----:R-:W-:Y:S01]  /*00a0*/  IMAD R6, R0, UR4, RZ ;  /* 0x0000000400067c24 */ /* 0x002fe2000f8e02ff */
[----:B------:R-:W1:Y:S03]  /*00b0*/  LDCU UR4, c[0x0][0x388] ;  /* 0x00007100ff0477ac */ /* 0x000e660008000800 */
[----:B------:R-:W3:Y:S01]  /*00c0*/  I2F.U32.RP R7, R6 ;  /* 0x0000000600077306 */ /* 0x000ee20000209000 */
[----:B------:R-:W-:Y:S02]  /*00d0*/  IADD3 R13, PT, PT, RZ, -R6, RZ ;  /* 0x80000006ff0d7210 */ /* 0x000fe40007ffe0ff */
[----:B------:R-:W-:-:S05]  /*00e0*/  ISETP.NE.U32.AND P3, PT, R6, RZ, PT ;  /* 0x000000ff0600720c */ /* 0x000fca0003f65070 */
[----:B---3--:R-:W3:Y:S01]  /*00f0*/  MUFU.RCP R7, R7 ;  /* 0x0000000700077308 */ /* 0x008ee20000001000 */
[----:B-1----:R-:W-:Y:S01]  /*0100*/  UIADD3 UR4, UPT, UPT, UR4, -0x1, URZ ;  /* 0xffffffff04047890 */ /* 0x002fe2000fffe0ff */
[----:B---3--:R-:W-:-:S06]  /*0110*/  VIADD R4, R7, 0xffffffe ;  /* 0x0ffffffe07047836 */ /* 0x008fcc0000000000 */
[----:B------:R1:W0:Y:S02]  /*0120*/  F2I.FTZ.U32.TRUNC.NTZ R5, R4 ;  /* 0x0000000400057305 */ /* 0x000224000021f000 */
[----:B-1----:R-:W-:Y:S02]  /*0130*/  IMAD.MOV.U32 R4, RZ, RZ, RZ ;  /* 0x000000ffff047224 */ /* 0x002fe400078e00ff */
[----:B0-----:R-:W-:-:S04]  /*0140*/  IMAD R3, R13, R5, RZ ;  /* 0x000000050d037224 */ /* 0x001fc800078e02ff */
[----:B------:R-:W-:-:S06]  /*0150*/  IMAD.HI.U32 R5, R5, R3, R4 ;  /* 0x0000000305057227 */ /* 0x000fcc00078e0004 */
[----:B------:R-:W-:-:S05]  /*0160*/  IMAD.HI.U32 R5, R5, UR4, RZ ;  /* 0x0000000405057c27 */ /* 0x000fca000f8e00ff */
[----:B------:R-:W-:-:S05]  /*0170*/  IADD3 R3, PT, PT, -R5, RZ, RZ ;  /* 0x000000ff05037210 */ /* 0x000fca0007ffe1ff */
[----:B------:R-:W-:-:S05]  /*0180*/  IMAD R3, R6, R3, UR4 ;  /* 0x0000000406037e24 */ /* 0x000fca000f8e0203 */
[----:B------:R-:W-:-:S13]  /*0190*/  ISETP.GE.U32.AND P1, PT, R3, R6, PT ;  /* 0x000000060300720c */ /* 0x000fda0003f26070 */
[----:B------:R-:W-:Y:S01]  /*01a0*/  @P1 IMAD.IADD R3, R3, 0x1, -R6 ;  /* 0x0000000103031824 */ /* 0x000fe200078e0a06 */
[----:B------:R-:W-:-:S04]  /*01b0*/  @P1 IADD3 R5, PT, PT, R5, 0x1, RZ ;  /* 0x0000000105051810 */ /* 0x000fc80007ffe0ff */
[-C--:B------:R-:W-:Y:S02]  /*01c0*/  ISETP.GE.U32.AND P2, PT, R3, R6.reuse, PT ;  /* 0x000000060300720c */ /* 0x080fe40003f46070 */
[----:B------:R-:W0:Y:S11]  /*01d0*/  @!P0 S2R R3, SR_CgaCtaId ;  /* 0x0000000000038919 */ /* 0x000e360000008800 */
[----:B------:R-:W-:Y:S01]  /*01e0*/  @P2 VIADD R5, R5, 0x1 ;  /* 0x0000000105052836 */ /* 0x000fe20000000000 */
[----:B------:R-:W-:-:S05]  /*01f0*/  @!P3 LOP3.LUT R5, RZ, R6, RZ, 0x33, !PT ;  /* 0x00000006ff05b212 */ /* 0x000fca00078e33ff */
[----:B------:R-:W-:-:S04]  /*0200*/  IMAD R5, R5, R0, R0 ;  /* 0x0000000005057224 */ /* 0x000fc800078e0200 */
[----:B------:R-:W-:-:S04]  /*0210*/  IMAD R2, R5, R9, RZ ;  /* 0x0000000905027224 */ /* 0x000fc800078e02ff */
[----:B------:R-:W-:Y:S01]  /*0220*/  IMAD.IADD R7, R2, 0x1, R11 ;  /* 0x0000000102077824 */ /* 0x000fe200078e020b */
[----:B------:R-:W-:Y:S02]  /*0230*/  IADD3 R6, PT, PT, R5, R2, RZ ;  /* 0x0000000205067210 */ /* 0x000fe40007ffe0ff */
[----:B------:R-:W-:Y:S02]  /*0240*/  @!P0 MOV R2, 0x400 ;  /* 0x0000040000028802 */ /* 0x000fe40000000f00 */
[----:B------:R-:W-:Y:S02]  /*0250*/  ISETP.GE.U32.AND P1, PT, R7, R6, PT ;  /* 0x000000060700720c */ /* 0x000fe40003f26070 */
[----:B0-----:R-:W-:-:S05]  /*0260*/  @!P0 LEA R3, R3, R2, 0x18 ;  /* 0x0000000203038211 */ /* 0x001fca00078ec0ff */
[----:B--2---:R0:W-:Y:S01]  /*0270*/  @!P0 STS [R3], R8 ;  /* 0x0000000803008388 */ /* 0x0041e20000000800 */
[----:B------:R-:W-:Y:S06]  /*0280*/  BAR.SYNC.DEFER_BLOCKING 0x0 ;  /* 0x0000000000007b1d */ /* 0x000fec0000010000 */
[----:B------:R-:W-:Y:S05]  /*0290*/  @P1 EXIT ;  /* 0x000000000000194d */ /* 0x000fea0003800000 */
[----:B------:R-:W1:Y:S01]  /*02a0*/  S2UR UR5, SR_CgaCtaId ;  /* 0x00000000000579c3 */ /* 0x000e620000008800 */
[----:B------:R-:W-:-:S07]  /*02b0*/  UMOV UR4, 0x400 ;  /* 0x0000040000047882 */ /* 0x000fce0000000000 */
[----:B------:R-:W2:Y:S01]  /*02c0*/  LDC.64 R4, c[0x0][0x380] ;  /* 0x0000e000ff047b82 */ /* 0x000ea20000000a00 */
[----:B-1----:R-:W-:-:S09]  /*02d0*/  ULEA UR4, UR5, UR4, 0x18 ;  /* 0x0000000405047291 */ /* 0x002fd2000f8ec0ff */
[----:B0-----:R-:W0:Y:S02]  /*02e0*/  LDS R8, [UR4] ;  /* 0x00000004ff087984 */ /* 0x001e240008000800 */
[----:B------:R-:W1:Y:S02]  /*02f0*/  LDCU UR4, c[0x0][0x388] ;  /* 0x00007100ff0477ac */ /* 0x000e640008000800 */
.L_x_6:
[----:B-1----:R-:W-:Y:S01]  /*0300*/  ISETP.GE.U32.AND P0, PT, R7, UR4, PT ;  /* 0x0000000407007c0c */ /* 0x002fe2000bf06070 */
[----:B------:R-:W-:-:S12]  /*0310*/  BSSY.RECONVERGENT B0, `(.L_x_4) ;  /* 0x0000006000007945 */ /* 0x000fd80003800200 */
[----:B------:R-:W-:Y:S05]  /*0320*/  @P0 BRA `(.L_x_5) ;  /* 0x0000000000100947 */ /* 0x000fea0003800000 */
[----:B--2---:R-:W-:-:S05]  /*0330*/  IMAD.WIDE.U32 R2, R7, 0x4, R4 ;  /* 0x0000000407027825 */ /* 0x004fca00078e0004 */
[----:B------:R-:W0:Y:S02]  /*0340*/  LDG.E R9, desc[UR6][R2.64] ;  /* 0x0000000602097981 */ /* 0x000e24000c1e1900 */
[----:B0-----:R-:W-:-:S05]  /*0350*/  IADD3 R9, PT, PT, R8, R9, RZ ;  /* 0x0000000908097210 */ /* 0x001fca0007ffe0ff */
[----:B------:R1:W-:Y:S02]  /*0360*/  STG.E desc[UR6][R2.64], R9 ;  /* 0x0000000902007986 */ /* 0x0003e4000c101906 */
.L_x_5:
[----:B------:R-:W-:Y:S05]  /*0370*/  BSYNC.RECONVERGENT B0 ;  /* 0x0000000000007941 */ /* 0x000fea0003800200 */
.L_x_4:
[----:B------:R-:W-:-:S05]  /*0380*/  IMAD.IADD R7, R0, 0x1, R7 ;  /* 0x0000000100077824 */ /* 0x000fca00078e0207 */
[----:B------:R-:W-:-:S13]  /*0390*/  ISETP.GE.U32.AND P0, PT, R7, R6, PT ;  /* 0x000000060700720c */ /* 0x000fda0003f06070 */
[----:B------:R-:W-:Y:S05]  /*03a0*/  @!P0 BRA `(.L_x_6) ;  /* 0xfffffffc00d48947 */ /* 0x000fea000383ffff */
[----:B------:R-:W-:Y:S05]  /*03b0*/  EXIT ;  /* 0x000000000000794d */ /* 0x000fea0003800000 */
.L_x_7:
        /* <DEDUP_REMOVED lines=12> */
.L_x_23:


//--------------------- .text._Z13scan_kernel_2Pi --------------------------
	.section	.text._Z13scan_kernel_2Pi,"ax",@progbits
	.align	128
        .global         _Z13scan_kernel_2Pi
        .type           _Z13scan_kernel_2Pi,@function
        .size           _Z13scan_kernel_2Pi,(.L_x_24 - _Z13scan_kernel_2Pi)
        .other          _Z13scan_kernel_2Pi,@"STO_CUDA_ENTRY STV_DEFAULT"
_Z13scan_kernel_2Pi:
.text._Z13scan_kernel_2Pi:
[----:B------:R-:W-:Y:S01]  /*0000*/  LDC R1, c[0x0][0x37c] ;  /* 0x0000df00ff017b82 */ /* 0x000fe20000000800 */
[----:B------:R-:W0:Y:S07]  /*0010*/  S2R R11, SR_TID.X ;  /* 0x00000000000b7919 */ /* 0x000e2e0000002100 */
[----:B------:R-:W0:Y:S01]  /*0020*/  LDC.64 R2, c[0x0][0x380] ;  /* 0x0000e000ff027b82 */ /* 0x000e220000000a00 */
[----:B------:R-:W1:Y:S01]  /*0030*/  LDCU.64 UR6, c[0x0][0x358] ;  /* 0x00006b00ff0677ac */ /* 0x000e620008000a00 */
[----:B0-----:R-:W-:-:S05]  /*0040*/  IMAD.WIDE.U32 R2, R11, 0x4, R2 ;  /* 0x000000040b027825 */ /* 0x001fca00078e0002 */
[----:B-1----:R-:W2:Y:S01]  /*0050*/  LDG.E R4, desc[UR6][R2.64] ;  /* 0x0000000602047981 */ /* 0x002ea2000c1e1900 */
[----:B------:R-:W0:Y:S01]  /*0060*/  S2UR UR5, SR_CgaCtaId ;  /* 0x00000000000579c3 */ /* 0x000e220000008800 */
[----:B------:R-:W1:Y:S01]  /*0070*/  LDCU UR8, c[0x0][0x360] ;  /* 0x00006c00ff0877ac */ /* 0x000e620008000800 */
[----:B------:R-:W-:Y:S01]  /*0080*/  UMOV UR4, 0x400 ;  /* 0x0000040000047882 */ /* 0x000fe20000000000 */
[----:B-1----:R-:W-:Y:S02]  /*0090*/  UISETP.GE.U32.AND UP0, UPT, UR8, 0x2, UPT ;  /* 0x000000020800788c */ /* 0x002fe4000bf06070 */
[----:B0-----:R-:W-:-:S06]  /*00a0*/  ULEA UR4, UR5, UR4, 0x18 ;  /* 0x0000000405047291 */ /* 0x001fcc000f8ec0ff */
[----:B------:R-:W-:Y:S01]  /*00b0*/  LEA R0, R11, UR4, 0x2 ;  /* 0x000000040b007c11 */ /* 0x000fe2000f8e10ff */
[----:B--2---:R-:W0:Y:S01]  /*00c0*/  I2F.F64 R4, R4 ;  /* 0x0000000400047312 */ /* 0x004e220000201c00 */
[----:B------:R-:W-:Y:S05]  /*00d0*/  BRA.U !UP0, `(.L_x_8) ;  /* 0x0000000108387547 */ /* 0x000fea000b800000 */
[----:B------:R-:W-:-:S05]  /*00e0*/  UMOV UR5, 0x1 ;  /* 0x0000000100057882 */ /* 0x000fca0000000000 */
.L_x_9:
[----:B------:R-:W-:Y:S01]  /*00f0*/  BAR.SYNC.DEFER_BLOCKING 0x0 ;  /* 0x0000000000007b1d */ /* 0x000fe20000010000 */
[----:B------:R-:W-:-:S05]  /*0100*/  ISETP.GE.U32.AND P0, PT, R11, UR5, PT ;  /* 0x000000050b007c0c */ /* 0x000fca000bf06070 */
[----:B0-----:R-:W0:Y:S08]  /*0110*/  F2I.F64.TRUNC R9, R4 ;  /* 0x0000000400097311 */ /* 0x001e30000030d100 */
[----:B------:R-:W-:Y:S01]  /*0120*/  @P0 VIADD R6, R11, -UR5 ;  /* 0x800000050b060c36 */ /* 0x000fe20008000000 */
[----:B------:R-:W-:-:S04]  /*0130*/  USHF.L.U32 UR5, UR5, 0x1, URZ ;  /* 0x0000000105057899 */ /* 0x000fc800080006ff */
[----:B------:R-:W-:Y:S01]  /*0140*/  @P0 LEA R8, R6, UR4, 0x2 ;  /* 0x0000000406080c11 */ /* 0x000fe2000f8e10ff */
[----:B------:R-:W-:Y:S01]  /*0150*/  UISETP.GE.U32.AND UP0, UPT, UR5, UR8, UPT ;  /* 0x000000080500728c */ /* 0x000fe2000bf06070 */
[----:B0-----:R-:W-:Y:S01]  /*0160*/  STS [R0], R9 ;  /* 0x0000000900007388 */ /* 0x001fe20000000800 */
[----:B------:R-:W-:Y:S06]  /*0170*/  BAR.SYNC.DEFER_BLOCKING 0x0 ;  /* 0x0000000000007b1d */ /* 0x000fec0000010000 */
[----:B------:R-:W0:Y:S02]  /*0180*/  @P0 LDS R6, [R8] ;  /* 0x0000000008060984 */ /* 0x000e240000000800 */
[----:B0-----:R-:W0:Y:S02]  /*0190*/  @P0 I2F.F64 R6, R6 ;  /* 0x0000000600060312 */ /* 0x001e240000201c00 */
[----:B0-----:R-:W-:Y:S01]  /*01a0*/  @P0 DADD R4, R4, R6 ;  /* 0x0000000004040229 */ /* 0x001fe20000000006 */
[----:B------:R-:W-:Y:S10]  /*01b0*/  BRA.U !UP0, `(.L_x_9) ;  /* 0xfffffffd08cc7547 */ /* 0x000ff4000b83ffff */
.L_x_8:
[----:B------:R-:W-:Y:S01]  /*01c0*/  BAR.SYNC.DEFER_BLOCKING 0x0 ;  /* 0x0000000000007b1d */ /* 0x000fe20000010000 */
[----:B------:R-:W-:Y:S01]  /*01d0*/  ISETP.NE.AND P0, PT, R11, RZ, PT ;  /* 0x000000ff0b00720c */ /* 0x000fe20003f05270 */
[----:B------:R-:W-:-:S04]  /*01e0*/  IMAD.MOV.U32 R7, RZ, RZ, RZ ;  /* 0x000000ffff077224 */ /* 0x000fc800078e00ff */
[----:B0-----:R-:W0:Y:S02]  /*01f0*/  F2I.F64.TRUNC R5, R4 ;  /* 0x0000000400057311 */ /* 0x001e24000030d100 */
[----:B0-----:R-:W-:Y:S01]  /*0200*/  STS [R0], R5 ;  /* 0x0000000500007388 */ /* 0x001fe20000000800 */
[----:B------:R-:W-:Y:S06]  /*0210*/  BAR.SYNC.DEFER_BLOCKING 0x0 ;  /* 0x0000000000007b1d */ /* 0x000fec0000010000 */
[----:B------:R-:W0:Y:S04]  /*0220*/  @P0 LDS R7, [R0+-0x4] ;  /* 0xfffffc0000070984 */ /* 0x000e280000000800 */
[----:B0-----:R-:W-:Y:S01]  /*0230*/  STG.E desc[UR6][R2.64], R7 ;  /* 0x0000000702007986 */ /* 0x001fe2000c101906 */
[----:B------:R-:W-:Y:S05]  /*0240*/  EXIT ;  /* 0x000000000000794d */ /* 0x000fea0003800000 */
.L_x_10:
        /* <DEDUP_REMOVED lines=11> */
.L_x_24:


//--------------------- .text._Z13scan_kernel_1PKiPiiS1_ --------------------------
	.section	.text._Z13scan_kernel_1PKiPiiS1_,"ax",@progbits
	.align	128
        .global         _Z13scan_kernel_1PKiPiiS1_
        .type           _Z13scan_kernel_1PKiPiiS1_,@function
        .size           _Z13scan_kernel_1PKiPiiS1_,(.L_x_25 - _Z13scan_kernel_1PKiPiiS1_)
        .other          _Z13scan_kernel_1PKiPiiS1_,@"STO_CUDA_ENTRY STV_DEFAULT"
_Z13scan_kernel_1PKiPiiS1_:
.text._Z13scan_kernel_1PKiPiiS1_:
[----:B------:R-:W-:Y:S01]  /*0000*/  LDC R1, c[0x0][0x37c] ;  /* 0x0000df00ff017b82 */ /* 0x000fe20000000800 */
[----:B------:R-:W0:Y:S07]  /*0010*/  LDCU UR4, c[0x0][0x370] ;  /* 0x00006e00ff0477ac */ /* 0x000e2e0008000800 */
[----:B------:R-:W0:Y:S02]  /*0020*/  LDC R3, c[0x0][0x360] ;  /* 0x0000d800ff037b82 */ /* 0x000e240000000800 */
[----:B0-----:R-:W-:Y:S01]  /*0030*/  IMAD R0, R3, UR4, RZ ;  /* 0x0000000403007c24 */ /* 0x001fe2000f8e02ff */
[----:B------:R-:W0:Y:S03]  /*0040*/  LDCU UR4, c[0x0][0x390] ;  /* 0x00007200ff0477ac */ /* 0x000e260008000800 */
[----:B------:R-:W1:Y:S01]  /*0050*/  I2F.U32.RP R2, R0 ;  /* 0x0000000000027306 */ /* 0x000e620000209000 */
[----:B------:R-:W-:Y:S01]  /*0060*/  IMAD.MOV R7, RZ, RZ, -R0 ;  /* 0x000000ffff077224 */ /* 0x000fe200078e0a00 */
[----:B------:R-:W-:-:S06]  /*0070*/  ISETP.NE.U32.AND P2, PT, R0, RZ, PT ;  /* 0x000000ff0000720c */ /* 0x000fcc0003f45070 */
[----:B-1----:R-:W1:Y:S01]  /*0080*/  MUFU.RCP R2, R2 ;  /* 0x0000000200027308 */ /* 0x002e620000001000 */
[----:B0-----:R-:W-:Y:S01]  /*0090*/  UIADD3 UR4, UPT, UPT, UR4, -0x1, URZ ;  /* 0xffffffff04047890 */ /* 0x001fe2000fffe0ff */
[----:B-1----:R-:W-:Y:S02]  /*00a0*/  VIADD R4, R2, 0xffffffe ;  /* 0x0ffffffe02047836 */ /* 0x002fe40000000000 */
[----:B------:R-:W0:Y:S04]  /*00b0*/  S2R R2, SR_CTAID.X ;  /* 0x0000000000027919 */ /* 0x000e280000002500 */
[----:B------:R1:W2:Y:S02]  /*00c0*/  F2I.FTZ.U32.TRUNC.NTZ R5, R4 ;  /* 0x0000000400057305 */ /* 0x0002a4000021f000 */
[----:B-1----:R-:W-:-:S02]  /*00d0*/  HFMA2 R4, -RZ, RZ, 0, 0 ;  /* 0x00000000ff047431 */ /* 0x002fc400000001ff */
[----:B--2---:R-:W-:-:S04]  /*00e0*/  IMAD R7, R7, R5, RZ ;  /* 0x0000000507077224 */ /* 0x004fc800078e02ff */
[----:B------:R-:W-:-:S06]  /*00f0*/  IMAD.HI.U32 R5, R5, R7, R4 ;  /* 0x0000000705057227 */ /* 0x000fcc00078e0004 */
[----:B------:R-:W-:Y:S02]  /*0100*/  IMAD.HI.U32 R6, R5, UR4, RZ ;  /* 0x0000000405067c27 */ /* 0x000fe4000f8e00ff */
[----:B------:R-:W1:Y:S02]  /*0110*/  S2R R5, SR_TID.X ;  /* 0x0000000000057919 */ /* 0x000e640000002100 */
[----:B------:R-:W-:-:S04]  /*0120*/  IMAD.MOV R7, RZ, RZ, -R6 ;  /* 0x000000ffff077224 */ /* 0x000fc800078e0a06 */
[----:B------:R-:W-:Y:S01]  /*0130*/  IMAD R7, R0, R7, UR4 ;  /* 0x0000000400077e24 */ /* 0x000fe2000f8e0207 */
[----:B------:R-:W2:Y:S04]  /*0140*/  LDCU.64 UR4, c[0x0][0x358] ;  /* 0x00006b00ff0477ac */ /* 0x000ea80008000a00 */
[----:B------:R-:W-:-:S13]  /*0150*/  ISETP.GE.U32.AND P0, PT, R7, R0, PT ;  /* 0x000000000700720c */ /* 0x000fda0003f06070 */
[----:B------:R-:W-:Y:S01]  /*0160*/  @P0 IMAD.IADD R7, R7, 0x1, -R0 ;  /* 0x0000000107070824 */ /* 0x000fe200078e0a00 */
[----:B------:R-:W-:-:S04]  /*0170*/  @P0 IADD3 R6, PT, PT, R6, 0x1, RZ ;  /* 0x0000000106060810 */ /* 0x000fc80007ffe0ff */
[----:B------:R-:W-:-:S13]  /*0180*/  ISETP.GE.U32.AND P1, PT, R7, R0, PT ;  /* 0x000000000700720c */ /* 0x000fda0003f26070 */
[----:B------:R-:W-:Y:S01]  /*0190*/  @P1 VIADD R6, R6, 0x1 ;  /* 0x0000000106061836 */ /* 0x000fe20000000000 */
[----:B------:R-:W-:-:S05]  /*01a0*/  @!P2 LOP3.LUT R6, RZ, R0, RZ, 0x33, !PT ;  /* 0x00000000ff06a212 */ /* 0x000fca00078e33ff */
[----:B------:R-:W-:-:S04]  /*01b0*/  IMAD R9, R6, R3, R3 ;  /* 0x0000000306097224 */ /* 0x000fc800078e0203 */
[CC--:B0-----:R-:W-:Y:S02]  /*01c0*/  IMAD R7, R9.reuse, R2.reuse, R9 ;  /* 0x0000000209077224 */ /* 0x0c1fe400078e0209 */
[----:B-1----:R-:W-:Y:S01]  /*01d0*/  IMAD R0, R9, R2, R5 ;  /* 0x0000000209007224 */ /* 0x002fe200078e0205 */
[----:B------:R-:W-:-:S04]  /*01e0*/  MOV R9, RZ ;  /* 0x000000ff00097202 */ /* 0x000fc80000000f00 */
[----:B------:R-:W-:-:S13]  /*01f0*/  ISETP.GE.U32.AND P0, PT, R0, R7, PT ;  /* 0x000000070000720c */ /* 0x000fda0003f06070 */
[----:B--2---:R-:W-:Y:S05]  /*0200*/  @P0 BRA `(.L_x_11) ;  /* 0x0000000000d80947 */ /* 0x004fea0003800000 */
[----:B------:R-:W0:Y:S01]  /*0210*/  S2R R9, SR_CgaCtaId ;  /* 0x0000000000097919 */ /* 0x000e220000008800 */
[----:B------:R-:W-:-:S04]  /*0220*/  MOV R6, 0x400 ;  /* 0x0000040000067802 */ /* 0x000fc80000000f00 */
[----:B0-----:R-:W-:Y:S01]  /*0230*/  LEA R6, R9, R6, 0x18 ;  /* 0x0000000609067211 */ /* 0x001fe200078ec0ff */
[----:B------:R-:W-:-:S03]  /*0240*/  IMAD.MOV.U32 R9, RZ, RZ, RZ ;  /* 0x000000ffff097224 */ /* 0x000fc600078e00ff */
[----:B------:R-:W-:Y:S01]  /*0250*/  LEA R8, R5, R6, 0x3 ;  /* 0x0000000605087211 */ /* 0x000fe200078e18ff */
[----:B------:R-:W-:-:S07]  /*0260*/  IMAD R4, R3, 0x8, R6 ;  /* 0x0000000803047824 */ /* 0x000fce00078e0206 */
.L_x_16:
[----:B------:R-:W0:Y:S01]  /*0270*/  LDCU UR6, c[0x0][0x390] ;  /* 0x00007200ff0677ac */ /* 0x000e220008000800 */
[----:B------:R-:W-:Y:S01]  /*0280*/  BSSY.RECONVERGENT B0, `(.L_x_12) ;  /* 0x0000008000007945 */ /* 0x000fe20003800200 */
[----:B------:R-:W-:Y:S01]  /*0290*/  HFMA2 R16, -RZ, RZ, 0, 0 ;  /* 0x00000000ff107431 */ /* 0x000fe200000001ff */
[----:B------:R-:W-:Y:S02]  /*02a0*/  ISETP.GE.U32.AND P1, PT, R3, 0x2, PT ;  /* 0x000000020300780c */ /* 0x000fe40003f26070 */
[----:B0-----:R-:W-:-:S13]  /*02b0*/  ISETP.GE.U32.AND P0, PT, R0, UR6, PT ;  /* 0x0000000600007c0c */ /* 0x001fda000bf06070 */
[----:B------:R-:W-:Y:S05]  /*02c0*/  @P0 BRA `(.L_x_13) ;  /* 0x00000000000c0947 */ /* 0x000fea0003800000 */
[----:B------:R-:W0:Y:S02]  /*02d0*/  LDC.64 R10, c[0x0][0x380] ;  /* 0x0000e000ff0a7b82 */ /* 0x000e240000000a00 */
[----:B0-----:R-:W-:-:S05]  /*02e0*/  IMAD.WIDE.U32 R10, R0, 0x4, R10 ;  /* 0x00000004000a7825 */ /* 0x001fca00078e000a */
[----:B------:R0:W5:Y:S02]  /*02f0*/  LDG.E R16, desc[UR4][R10.64] ;  /* 0x000000040a107981 */ /* 0x000164000c1e1900 */
.L_x_13:
[----:B------:R-:W-:Y:S05]  /*0300*/  BSYNC.RECONVERGENT B0 ;  /* 0x0000000000007941 */ /* 0x000fea0003800200 */
.L_x_12:
[----:B------:R-:W-:Y:S05]  /*0310*/  @!P1 BRA `(.L_x_14) ;  /* 0x00000000003c9947 */ /* 0x000fea0003800000 */
[----:B------:R-:W-:-:S07]  /*0320*/  IMAD.MOV.U32 R14, RZ, RZ, 0x1 ;  /* 0x00000001ff0e7424 */ /* 0x000fce00078e00ff */
.L_x_15:
[----:B------:R-:W-:Y:S05]  /*0330*/  WARPSYNC.ALL ;  /* 0x0000000000007948 */ /* 0x000fea0003800000 */
[----:B------:R-:W-:Y:S01]  /*0340*/  BAR.SYNC.DEFER_BLOCKING 0x0 ;  /* 0x0000000000007b1d */ /* 0x000fe20000010000 */
[----:B------:R-:W-:-:S05]  /*0350*/  ISETP.GE.U32.AND P0, PT, R5, R14, PT ;  /* 0x0000000e0500720c */ /* 0x000fca0003f06070 */
[----:B0-2--5:R-:W0:Y:S08]  /*0360*/  I2F.F64 R10, R16 ;  /* 0x00000010000a7312 */ /* 0x025e300000201c00 */
[----:B------:R-:W-:Y:S02]  /*0370*/  @P0 IADD3 R13, PT, PT, R5, -R14, RZ ;  /* 0x8000000e050d0210 */ /* 0x000fe40007ffe0ff */
[----:B------:R-:W-:-:S03]  /*0380*/  SHF.L.U32 R14, R14, 0x1, RZ ;  /* 0x000000010e0e7819 */ /* 0x000fc600000006ff */
[----:B------:R-:W-:Y:S01]  /*0390*/  @P0 IMAD R15, R13, 0x8, R6 ;  /* 0x000000080d0f0824 */ /* 0x000fe200078e0206 */
[----:B0-----:R-:W-:Y:S01]  /*03a0*/  STS.64 [R8], R10 ;  /* 0x0000000a08007388 */ /* 0x001fe20000000a00 */
[----:B------:R-:W-:Y:S06]  /*03b0*/  BAR.SYNC.DEFER_BLOCKING 0x0 ;  /* 0x0000000000007b1d */ /* 0x000fec0000010000 */
[----:B------:R-:W0:Y:S02]  /*03c0*/  @P0 LDS.64 R12, [R15] ;  /* 0x000000000f0c0984 */ /* 0x000e240000000a00 */
[----:B0-----:R-:W-:-:S06]  /*03d0*/  @P0 DADD R12, R10, R12 ;  /* 0x000000000a0c0229 */ /* 0x001fcc000000000c */
[----:B------:R1:W2:Y:S01]  /*03e0*/  @P0 F2I.F64.TRUNC R16, R12 ;  /* 0x0000000c00100311 */ /* 0x0002a2000030d100 */
[----:B------:R-:W-:-:S13]  /*03f0*/  ISETP.GE.U32.AND P0, PT, R14, R3, PT ;  /* 0x000000030e00720c */ /* 0x000fda0003f06070 */
[----:B-1----:R-:W-:Y:S05]  /*0400*/  @!P0 BRA `(.L_x_15) ;  /* 0xfffffffc00c88947 */ /* 0x002fea000383ffff */
.L_x_14:
[----:B------:R-:W-:Y:S05]  /*0410*/  WARPSYNC.ALL ;  /* 0x0000000000007948 */ /* 0x000fea0003800000 */
[----:B------:R-:W-:Y:S01]  /*0420*/  BAR.SYNC.DEFER_BLOCKING 0x0 ;  /* 0x0000000000007b1d */ /* 0x000fe20000010000 */
[----:B------:R-:W-:Y:S02]  /*0430*/  ISETP.NE.AND P0, PT, R5, RZ, PT ;  /* 0x000000ff0500720c */ /* 0x000fe40003f05270 */
[----:B------:R-:W-:-:S03]  /*0440*/  CS2R R18, SRZ ;  /* 0x0000000000127805 */ /* 0x000fc6000001ff00 */
[----:B--2--5:R-:W1:Y:S01]  /*0450*/  I2F.F64 R16, R16 ;  /* 0x0000001000107312 */ /* 0x024e620000201c00 */
[----:B------:R-:W2:Y:S07]  /*0460*/  LDCU UR6, c[0x0][0x390] ;  /* 0x00007200ff0677ac */ /* 0x000eae0008000800 */
[----:B------:R-:W3:Y:S01]  /*0470*/  I2F.F64.U32 R12, R9 ;  /* 0x00000009000c7312 */ /* 0x000ee20000201800 */
[----:B-1----:R-:W-:Y:S01]  /*0480*/  STS.64 [R8], R16 ;  /* 0x0000001008007388 */ /* 0x002fe20000000a00 */
[----:B------:R-:W-:Y:S06]  /*0490*/  BAR.SYNC.DEFER_BLOCKING 0x0 ;  /* 0x0000000000007b1d */ /* 0x000fec0000010000 */
[----:B------:R-:W1:Y:S01]  /*04a0*/  @P0 LDS.64 R18, [R8+-0x8] ;  /* 0xfffff80008120984 */ /* 0x000e620000000a00 */
[----:B--2---:R-:W-:-:S03]  /*04b0*/  ISETP.GE.U32.AND P0, PT, R0, UR6, PT ;  /* 0x0000000600007c0c */ /* 0x004fc6000bf06070 */
[----:B0-----:R-:W3:Y:S10]  /*04c0*/  LDS.64 R10, [R4+-0x8] ;  /* 0xfffff800040a7984 */ /* 0x001ef40000000a00 */
[----:B------:R-:W0:Y:S02]  /*04d0*/  @!P0 LDC.64 R14, c[0x0][0x388] ;  /* 0x0000e200ff0e8b82 */ /* 0x000e240000000a00 */
[----:B0-----:R-:W-:Y:S01]  /*04e0*/  @!P0 IMAD.WIDE.U32 R14, R0, 0x4, R14 ;  /* 0x00000004000e8825 */ /* 0x001fe200078e000e */
[----:B------:R-:W-:Y:S01]  /*04f0*/  IADD3 R0, PT, PT, R3, R0, RZ ;  /* 0x0000000003007210 */ /* 0x000fe20007ffe0ff */
[----:B-1----:R-:W0:Y:S01]  /*0500*/  @!P0 F2I.F64.TRUNC R18, R18 ;  /* 0x0000001200128311 */ /* 0x002e22000030d100 */
[----:B---3--:R-:W-:Y:S01]  /*0510*/  DADD R10, R10, R12 ;  /* 0x000000000a0a7229 */ /* 0x008fe2000000000c */
[----:B0-----:R-:W-:-:S06]  /*0520*/  @!P0 IMAD.IADD R21, R18, 0x1, R9 ;  /* 0x0000000112158824 */ /* 0x001fcc00078e0209 */
[----:B------:R0:W1:Y:S01]  /*0530*/  F2I.U32.F64.TRUNC R9, R10 ;  /* 0x0000000a00097311 */ /* 0x000062000030d000 */
[----:B------:R0:W-:Y:S01]  /*0540*/  @!P0 STG.E desc[UR4][R14.64], R21 ;  /* 0x000000150e008986 */ /* 0x0001e2000c101904 */
[----:B------:R-:W-:-:S13]  /*0550*/  ISETP.GE.U32.AND P0, PT, R0, R7, PT ;  /* 0x000000070000720c */ /* 0x000fda0003f06070 */
[----:B01----:R-:W-:Y:S05]  /*0560*/  @!P0 BRA `(.L_x_16) ;  /* 0xfffffffc00408947 */ /* 0x003fea000383ffff */
.L_x_11:
[----:B------:R-:W-:-:S13]  /*0570*/  ISETP.NE.AND P0, PT, R5, RZ, PT ;  /* 0x000000ff0500720c */ /* 0x000fda0003f05270 */
[----:B------:R-:W-:Y:S05]  /*0580*/  @P0 EXIT ;  /* 0x000000000000094d */ /* 0x000fea0003800000 */
[----:B------:R-:W0:Y:S02]  /*0590*/  LDC.64 R4, c[0x0][0x398] ;  /* 0x0000e600ff047b82 */ /* 0x000e240000000a00 */
[----:B0-----:R-:W-:-:S05]  /*05a0*/  IMAD.WIDE.U32 R2, R2, 0x4, R4 ;  /* 0x0000000402027825 */ /* 0x001fca00078e0004 */
[----:B------:R-:W-:Y:S01]  /*05b0*/  STG.E desc[UR4][R2.64], R9 ;  /* 0x0000000902007986 */ /* 0x000fe2000c101904 */
[----:B------:R-:W-:Y:S05]  /*05c0*/  EXIT ;  /* 0x000000000000794d */ /* 0x000fea0003800000 */
.L_x_17:
        /* <DEDUP_REMOVED lines=11> */
.L_x_25:


//--------------------- .text._Z24create_partitioned_arrayPiS_S_S_m --------------------------
	.section	.text._Z24create_partitioned_arrayPiS_S_S_m,"ax",@progbits
	.align	128
        .global         _Z24create_partitioned_arrayPiS_S_S_m
        .type           _Z24create_partitioned_arrayPiS_S_S_m,@function
        .size           _Z24create_partitioned_arrayPiS_S_S_m,(.L_x_26 - _Z24create_partitioned_arrayPiS_S_S_m)
        .other          _Z24create_partitioned_arrayPiS_S_S_m,@"STO_CUDA_ENTRY STV_DEFAULT"
_Z24create_partitioned_arrayPiS_S_S_m:
.text._Z24create_partitioned_arrayPiS_S_S_m:
[----:B------:R-:W-:Y:S01]  /*0000*/  LDC R1, c[0x0][0x37c] ;  /* 0x0000df00ff017b82 */ /* 0x000fe20000000800 */
[----:B------:R-:W0:Y:S07]  /*0010*/  S2R R3, SR_TID.X ;  /* 0x0000000000037919 */ /* 0x000e2e0000002100 */
[----:B------:R-:W0:Y:S01]  /*0020*/  S2UR UR4, SR_CTAID.X ;  /* 0x00000000000479c3 */ /* 0x000e220000002500 */
[----:B------:R-:W1:Y:S07]  /*0030*/  LDCU.64 UR6, c[0x0][0x3a0] ;  /* 0x00007400ff0677ac */ /* 0x000e6e0008000a00 */
[----:B------:R-:W0:Y:S02]  /*0040*/  LDC R2, c[0x0][0x360] ;  /* 0x0000d800ff027b82 */ /* 0x000e240000000800 */
[----:B0-----:R-:W-:-:S05]  /*0050*/  IMAD R0, R2, UR4, R3 ;  /* 0x0000000402007c24 */ /* 0x001fca000f8e0203 */
[----:B-1----:R-:W-:Y:S02]  /*0060*/  ISETP.GE.U32.AND P0, PT, R0, UR6, PT ;  /* 0x0000000600007c0c */ /* 0x002fe4000bf06070 */
[----:B------:R-:W-:-:S04]  /*0070*/  SHF.R.S32.HI R3, RZ, 0x1f, R0 ;  /* 0x0000001fff037819 */ /* 0x000fc80000011400 */
[----:B------:R-:W-:-:S13]  /*0080*/  ISETP.GE.U32.AND.EX P0, PT, R3, UR7, PT, P0 ;  /* 0x0000000703007c0c */ /* 0x000fda000bf06100 */
[----:B------:R-:W-:Y:S05]  /*0090*/  @P0 EXIT ;  /* 0x000000000000094d */ /* 0x000fea0003800000 */
[----:B------:R-:W0:Y:S01]  /*00a0*/  LDCU UR4, c[0x0][0x370] ;  /* 0x00006e00ff0477ac */ /* 0x000e220008000800 */
[----:B------:R-:W-:Y:S02]  /*00b0*/  IMAD.MOV.U32 R11, RZ, RZ, R0 ;  /* 0x000000ffff0b7224 */ /* 0x000fe400078e0000 */
[----:B------:R-:W-:Y:S01]  /*00c0*/  IMAD.MOV.U32 R10, RZ, RZ, R3 ;  /* 0x000000ffff0a7224 */ /* 0x000fe200078e0003 */
[----:B------:R-:W1:Y:S01]  /*00d0*/  LDCU.64 UR6, c[0x0][0x358] ;  /* 0x00006b00ff0677ac */ /* 0x000e620008000a00 */
[----:B------:R-:W2:Y:S01]  /*00e0*/  LDCU.64 UR10, c[0x0][0x3a0] ;  /* 0x00007400ff0a77ac */ /* 0x000ea20008000a00 */
[----:B------:R-:W3:Y:S01]  /*00f0*/  LDCU.64 UR8, c[0x0][0x388] ;  /* 0x00007100ff0877ac */ /* 0x000ee20008000a00 */
[----:B0-----:R-:W-:-:S07]  /*0100*/  IMAD R0, R2, UR4, RZ ;  /* 0x0000000402007c24 */ /* 0x001fce000f8e02ff */
.L_x_18:
[C---:B------:R-:W-:Y:S01]  /*0110*/  IMAD.SHL.U32 R9, R11.reuse, 0x4, RZ ;  /* 0x000000040b097824 */ /* 0x040fe200078e00ff */
[----:B------:R-:W-:-:S04]  /*0120*/  SHF.L.U64.HI R8, R11, 0x2, R10 ;  /* 0x000000020b087819 */ /* 0x000fc8000001020a */
[----:B---3--:R-:W-:-:S04]  /*0130*/  IADD3 R2, P0, PT, R9, UR8, RZ ;  /* 0x0000000809027c10 */ /* 0x008fc8000ff1e0ff */
[----:B------:R-:W-:-:S05]  /*0140*/  IADD3.X R3, PT, PT, R8, UR9, RZ, P0, !PT ;  /* 0x0000000908037c10 */ /* 0x000fca00087fe4ff */
[----:B-1----:R-:W3:Y:S02]  /*0150*/  LDG.E R2, desc[UR6][R2.64] ;  /* 0x0000000602027981 */ /* 0x002ee4000c1e1900 */
[----:B---3--:R-:W-:-:S13]  /*0160*/  ISETP.NE.AND P0, PT, R2, RZ, PT ;  /* 0x000000ff0200720c */ /* 0x008fda0003f05270 */
[----:B------:R-:W0:Y:S08]  /*0170*/  @P0 LDC.64 R6, c[0x0][0x390] ;  /* 0x0000e400ff060b82 */ /* 0x000e300000000a00 */
[----:B------:R-:W1:Y:S01]  /*0180*/  @P0 LDC.64 R4, c[0x0][0x380] ;  /* 0x0000e000ff040b82 */ /* 0x000e620000000a00 */
[----:B0-----:R-:W-:-:S05]  /*0190*/  @P0 IADD3 R6, P2, PT, R9, R6, RZ ;  /* 0x0000000609060210 */ /* 0x001fca0007f5e0ff */
[----:B------:R-:W-:Y:S01]  /*01a0*/  @P0 IMAD.X R7, R8, 0x1, R7, P2 ;  /* 0x0000000108070824 */ /* 0x000fe200010e0607 */
[----:B-1----:R-:W-:-:S05]  /*01b0*/  @P0 IADD3 R4, P1, PT, R9, R4, RZ ;  /* 0x0000000409040210 */ /* 0x002fca0007f3e0ff */
[----:B------:R-:W3:Y:S01]  /*01c0*/  @P0 LDG.E R7, desc[UR6][R6.64] ;  /* 0x0000000606070981 */ /* 0x000ee2000c1e1900 */
[----:B------:R-:W-:Y:S02]  /*01d0*/  @P0 IMAD.X R5, R8, 0x1, R5, P1 ;  /* 0x0000000108050824 */ /* 0x000fe400008e0605 */
[----:B------:R-:W3:Y:S04]  /*01e0*/  @P0 LDC.64 R8, c[0x0][0x398] ;  /* 0x0000e600ff080b82 */ /* 0x000ee80000000a00 */
[----:B------:R-:W4:Y:S01]  /*01f0*/  @P0 LDG.E R5, desc[UR6][R4.64] ;  /* 0x0000000604050981 */ /* 0x000f22000c1e1900 */
[----:B---3--:R-:W-:-:S05]  /*0200*/  @P0 IMAD.WIDE R2, R7, 0x4, R8 ;  /* 0x0000000407020825 */ /* 0x008fca00078e0208 */
[----:B----4-:R0:W-:Y:S01]  /*0210*/  @P0 STG.E desc[UR6][R2.64+-0x4], R5 ;  /* 0xfffffc0502000986 */ /* 0x0101e2000c101906 */
[----:B------:R-:W-:-:S04]  /*0220*/  IADD3 R11, P0, PT, R0, R11, RZ ;  /* 0x0000000b000b7210 */ /* 0x000fc80007f1e0ff */
[----:B------:R-:W-:Y:S02]  /*0230*/  LEA.HI.X.SX32 R10, R0, R10, 0x1, P0 ;  /* 0x0000000a000a7211 */ /* 0x000fe400000f0eff */
[----:B--2---:R-:W-:-:S04]  /*0240*/  ISETP.GE.U32.AND P0, PT, R11, UR10, PT ;  /* 0x0000000a0b007c0c */ /* 0x004fc8000bf06070 */
[----:B------:R-:W-:-:S13]  /*0250*/  ISETP.GE.U32.AND.EX P0, PT, R10, UR11, PT, P0 ;  /* 0x0000000b0a007c0c */ /* 0x000fda000bf06100 */
[----:B0-----:R-:W-:Y:S05]  /*0260*/  @!P0 BRA `(.L_x_18) ;  /* 0xfffffffc00a88947 */ /* 0x001fea000383ffff */
[----:B------:R-:W-:Y:S05]  /*0270*/  EXIT ;  /* 0x000000000000794d */ /* 0x000fea0003800000 */
.L_x_19:
        /* <DEDUP_REMOVED lines=16> */
.L_x_26:


//--------------------- .text._Z11check_arrayPiS_S_mi --------------------------
	.section	.text._Z11check_arrayPiS_S_mi,"ax",@progbits
	.align	128
        .global         _Z11check_arrayPiS_S_mi
        .type           _Z11check_arrayPiS_S_mi,@function
        .size           _Z11check_arrayPiS_S_mi,(.L_x_27 - _Z11check_arrayPiS_S_mi)
        .other          _Z11check_arrayPiS_S_mi,@"STO_CUDA_ENTRY STV_DEFAULT"
_Z11check_arrayPiS_S_mi:
.text._Z11check_arrayPiS_S_mi:
        /* <DEDUP_REMOVED lines=14> */
[----:B------:R-:W2:Y:S01]  /*00e0*/  LDCU UR5, c[0x0][0x3a0] ;  /* 0x00007400ff0577ac */ /* 0x000ea20008000800 */
[----:B------:R-:W3:Y:S01]  /*00f0*/  LDCU.64 UR10, c[0x0][0x390] ;  /* 0x00007200ff0a77ac */ /* 0x000ee20008000a00 */
[----:B------:R-:W4:Y:S01]  /*0100*/  LDCU.128 UR12, c[0x0][0x380] ;  /* 0x00007000ff0c77ac */ /* 0x000f220008000c00 */
[----:B0-----:R-:W-:-:S07]  /*0110*/  IMAD R0, R2, UR4, RZ ;  /* 0x0000000402007c24 */ /* 0x001fce000f8e02ff */
.L_x_20:
[C---:B------:R-:W-:Y:S01]  /*0120*/  IMAD.SHL.U32 R6, R13.reuse, 0x4, RZ ;  /* 0x000000040d067824 */ /* 0x040fe200078e00ff */
[----:B------:R-:W-:-:S04]  /*0130*/  SHF.L.U64.HI R10, R13, 0x2, R8 ;  /* 0x000000020d0a7819 */ /* 0x000fc80000010208 */
[----:B----4-:R-:W-:-:S04]  /*0140*/  IADD3 R2, P0, PT, R6, UR12, RZ ;  /* 0x0000000c06027c10 */ /* 0x010fc8000ff1e0ff */
[----:B------:R-:W-:-:S05]  /*0150*/  IADD3.X R3, PT, PT, R10, UR13, RZ, P0, !PT ;  /* 0x0000000d0a037c10 */ /* 0x000fca00087fe4ff */
[----:B-1----:R-:W2:Y:S01]  /*0160*/  LDG.E R5, desc[UR6][R2.64] ;  /* 0x0000000602057981 */ /* 0x002ea2000c1e1900 */
[----:B------:R-:W-:Y:S02]  /*0170*/  IADD3 R4, P1, PT, R6, UR14, RZ ;  /* 0x0000000e06047c10 */ /* 0x000fe4000ff3e0ff */
[----:B--2---:R-:W-:Y:S02]  /*0180*/  ISETP.GT.AND P0, PT, R5, UR5, PT ;  /* 0x0000000505007c0c */ /* 0x004fe4000bf04270 */
[----:B------:R-:W-:Y:S02]  /*0190*/  IADD3.X R5, PT, PT, R10, UR15, RZ, P1, !PT ;  /* 0x0000000f0a057c10 */ /* 0x000fe40008ffe4ff */
[----:B------:R-:W-:-:S05]  /*01a0*/  SEL R9, RZ, 0x1, P0 ;  /* 0x00000001ff097807 */ /* 0x000fca0000000000 */
[----:B------:R0:W-:Y:S04]  /*01b0*/  STG.E desc[UR6][R4.64], R9 ;  /* 0x0000000904007986 */ /* 0x0001e8000c101906 */
[----:B------:R-:W2:Y:S01]  /*01c0*/  LDG.E R7, desc[UR6][R2.64] ;  /* 0x0000000602077981 */ /* 0x000ea2000c1e1900 */
[----:B---3--:R-:W-:Y:S02]  /*01d0*/  IADD3 R6, P1, PT, R6, UR10, RZ ;  /* 0x0000000a06067c10 */ /* 0x008fe4000ff3e0ff */
[----:B--2---:R-:W-:Y:S02]  /*01e0*/  ISETP.GT.AND P0, PT, R7, UR5, PT ;  /* 0x0000000507007c0c */ /* 0x004fe4000bf04270 */
[----:B------:R-:W-:Y:S02]  /*01f0*/  IADD3.X R7, PT, PT, R10, UR11, RZ, P1, !PT ;  /* 0x0000000b0a077c10 */ /* 0x000fe40008ffe4ff */
[----:B------:R-:W-:-:S02]  /*0200*/  SEL R11, RZ, 0x1, !P0 ;  /* 0x00000001ff0b7807 */ /* 0x000fc40004000000 */
[----:B------:R-:W-:-:S03]  /*0210*/  IADD3 R13, P0, PT, R0, R13, RZ ;  /* 0x0000000d000d7210 */ /* 0x000fc60007f1e0ff */
[----:B------:R0:W-:Y:S01]  /*0220*/  STG.E desc[UR6][R6.64], R11 ;  /* 0x0000000b06007986 */ /* 0x0001e2000c101906 */
[----:B------:R-:W-:Y:S02]  /*0230*/  LEA.HI.X.SX32 R8, R0, R8, 0x1, P0 ;  /* 0x0000000800087211 */ /* 0x000fe400000f0eff */
[----:B------:R-:W-:-:S04]  /*0240*/  ISETP.GE.U32.AND P0, PT, R13, UR8, PT ;  /* 0x000000080d007c0c */ /* 0x000fc8000bf06070 */
[----:B------:R-:W-:-:S13]  /*0250*/  ISETP.GE.U32.AND.EX P0, PT, R8, UR9, PT, P0 ;  /* 0x0000000908007c0c */ /* 0x000fda000bf06100 */
[----:B0-----:R-:W-:Y:S05]  /*0260*/  @!P0 BRA `(.L_x_20) ;  /* 0xfffffffc00ac8947 */ /* 0x001fea000383ffff */
[----:B------:R-:W-:Y:S05]  /*0270*/  EXIT ;  /* 0x000000000000794d */ /* 0x000fea0003800000 */
.L_x_21:
        /* <DEDUP_REMOVED lines=16> */
.L_x_27:


//--------------------- .nv.shared.reserved.0     --------------------------
	.section	.nv.shared.reserved.0,"aw",@nobits
	.weak		__nv_reservedSMEM_offset_0_alias
	.size		__nv_reservedSMEM_offset_0_alias, 0, 64
	.other		__nv_reservedSMEM_offset_0_alias,@"STO_CUDA_RESERVED_SHARED STV_DEFAULT"
__nv_reservedSMEM_offset_0_alias:
	.zero		0
	.zero		64


//--------------------- .nv.shared._Z13scan_kernel_3PiiPKi --------------------------
	.section	.nv.shared._Z13scan_kernel_3PiiPKi,"aw",@nobits
	.sectionflags	@""
	.align	4
.nv.shared._Z13scan_kernel_3PiiPKi:
	.zero		1028


//--------------------- .nv.shared._Z13scan_kernel_2Pi --------------------------
	.section	.nv.shared._Z13scan_kernel_2Pi,"aw",@nobits
	.sectionflags	@""
	.align	4
.nv.shared._Z13scan_kernel_2Pi:
	.zero		2048


//--------------------- .nv.shared._Z13scan_kernel_1PKiPiiS1_ --------------------------
	.section	.nv.shared._Z13scan_kernel_1PKiPiiS1_,"aw",@nobits
	.sectionflags	@""
	.align	8
.nv.shared._Z13scan_kernel_1PKiPiiS1_:
	.zero		3072


//--------------------- .nv.constant0._Z13makeInclusivePiiPKi --------------------------
	.section	.nv.constant0._Z13makeInclusivePiiPKi,"a",@progbits
	.sectionflags	@""
	.align	4
.nv.constant0._Z13makeInclusivePiiPKi:
	.zero		920


//--------------------- .nv.constant0._Z13scan_kernel_3PiiPKi --------------------------
	.section	.nv.constant0._Z13scan_kernel_3PiiPKi,"a",@progbits
	.sectionflags	@""
	.align	4
.nv.constant0._Z13scan_kernel_3PiiPKi:
	.zero		920


//--------------------- .nv.constant0._Z13scan_kernel_2Pi --------------------------
	.section	.nv.constant0._Z13scan_kernel_2Pi,"a",@progbits
	.sectionflags	@""
	.align	4
.nv.constant0._Z13scan_kernel_2Pi:
	.zero		904


//--------------------- .nv.constant0._Z13scan_kernel_1PKiPiiS1_ --------------------------
	.section	.nv.constant0._Z13scan_kernel_1PKiPiiS1_,"a",@progbits
	.sectionflags	@""
	.align	4
.nv.constant0._Z13scan_kernel_1PKiPiiS1_:
	.zero		928


//--------------------- .nv.constant0._Z24create_partitioned_arrayPiS_S_S_m --------------------------
	.section	.nv.constant0._Z24create_partitioned_arrayPiS_S_S_m,"a",@progbits
	.sectionflags	@""
	.align	4
.nv.constant0._Z24create_partitioned_arrayPiS_S_S_m:
	.zero		936


//--------------------- .nv.constant0._Z11check_arrayPiS_S_mi --------------------------
	.section	.nv.constant0._Z11check_arrayPiS_S_mi,"a",@progbits
	.sectionflags	@""
	.align	4
.nv.constant0._Z11check_arrayPiS_S_mi:
	.zero		932


//--------------------- SYMBOLS --------------------------

	.type		.nv.reservedSmem.offset0,@object
	.size		.nv.reservedSmem.offset0,0x4
	.type		.nv.reservedSmem.cap,@object
	.size		.nv.reservedSmem.cap,0x4
